	.target	sm_80

	.elftype	@"ET_EXEC"


//--------------------- .note.nv.tkinfo           --------------------------
	.section	.note.nv.tkinfo,"",@"SHT_NOTE"
	.sectionflags	@"SHF_NOTE_NV_TKINFO"
	.tkinfo
        /*0018*/ 	.word	0x00000002
        /*0030*/ 	.string	""
        /*0030*/ 	.string	"ptxas"
        /*0030*/ 	.string	"Cuda compilation tools, release 13.0, V13.0.88"
        /*0030*/ 	.string	"Build cuda_13.0.r13.0/compiler.36424714_0"
        /*0030*/ 	.string	"-v  -suppress-debug-info  -lineinfo  -arch sm_80 "



//--------------------- .note.nv.cuinfo           --------------------------
	.section	.note.nv.cuinfo,"",@"SHT_NOTE"
	.sectionflags	@"SHF_NOTE_NV_CUINFO"
        /*0018*/ 	.short	0x0002
        /*001a*/ 	.short	0x0050
        /*001c*/ 	.short	0x0082
	.zero		2


//--------------------- .nv.info                  --------------------------
	.section	.nv.info,"",@"SHT_CUDA_INFO"
	.align	4


	//----- nvinfo : EIATTR_REGCOUNT
	.align		4
        /*0000*/ 	.byte	0x04, 0x2f
        /*0002*/ 	.short	(.L_1 - .L_0)
	.align		4
.L_0:
        /*0004*/ 	.word	index@(matmul_kernel)
        /*0008*/ 	.word	0x000000ff


	//----- nvinfo : EIATTR_FRAME_SIZE
	.align		4
.L_1:
        /*000c*/ 	.byte	0x04, 0x11
        /*000e*/ 	.short	(.L_3 - .L_2)
	.align		4
.L_2:
        /*0010*/ 	.word	index@(matmul_kernel)
        /*0014*/ 	.word	0x00000078


	//----- nvinfo : EIATTR_MIN_STACK_SIZE
	.align		4
.L_3:
        /*0018*/ 	.byte	0x04, 0x12
        /*001a*/ 	.short	(.L_5 - .L_4)
	.align		4
.L_4:
        /*001c*/ 	.word	index@(matmul_kernel)
        /*0020*/ 	.word	0x00000078
.L_5:


//--------------------- .nv.info.matmul_kernel    --------------------------
	.section	.nv.info.matmul_kernel,"",@"SHT_CUDA_INFO"
	.sectionflags	@""
	.align	4


	//----- nvinfo : EIATTR_CUDA_API_VERSION
	.align		4
        /*0000*/ 	.byte	0x04, 0x37
        /*0002*/ 	.short	(.L_7 - .L_6)
.L_6:
        /*0004*/ 	.word	0x00000082


	//----- nvinfo : EIATTR_SW2861232_WAR
	.align		4
.L_7:
        /*0008*/ 	.byte	0x01, 0x35
	.zero		2


	//----- nvinfo : EIATTR_PARAM_CBANK
	.align		4
        /*000c*/ 	.byte	0x04, 0x0a
        /*000e*/ 	.short	(.L_9 - .L_8)
	.align		4
.L_8:
        /*0010*/ 	.word	index@(.nv.constant0.matmul_kernel)
        /*0014*/ 	.short	0x0160
        /*0016*/ 	.short	0x0050


	//----- nvinfo : EIATTR_CBANK_PARAM_SIZE
	.align		4
.L_9:
        /*0018*/ 	.byte	0x03, 0x19
        /*001a*/ 	.short	0x0050


	//----- nvinfo : EIATTR_KPARAM_INFO
	.align		4
        /*001c*/ 	.byte	0x04, 0x17
        /*001e*/ 	.short	(.L_11 - .L_10)
.L_10:
        /*0020*/ 	.word	0x00000000
        /*0024*/ 	.short	0x000d
        /*0026*/ 	.short	0x0048
        /*0028*/ 	.byte	0x00, 0xf4, 0x21, 0x00


	//----- nvinfo : EIATTR_KPARAM_INFO
	.align		4
.L_11:
        /*002c*/ 	.byte	0x04, 0x17
        /*002e*/ 	.short	(.L_13 - .L_12)
.L_12:
        /*0030*/ 	.word	0x00000000
        /*0034*/ 	.short	0x000c
        /*0036*/ 	.short	0x0040
        /*0038*/ 	.byte	0x00, 0xf4, 0x21, 0x00


	//----- nvinfo : EIATTR_KPARAM_INFO
	.align		4
.L_13:
        /*003c*/ 	.byte	0x04, 0x17
        /*003e*/ 	.short	(.L_15 - .L_14)
.L_14:
        /*0040*/ 	.word	0x00000000
        /*0044*/ 	.short	0x000b
        /*0046*/ 	.short	0x0038
        /*0048*/ 	.byte	0x00, 0xf0, 0x11, 0x00


	//----- nvinfo : EIATTR_KPARAM_INFO
	.align		4
.L_15:
        /*004c*/ 	.byte	0x04, 0x17
        /*004e*/ 	.short	(.L_17 - .L_16)
.L_16:
        /*0050*/ 	.word	0x00000000
        /*0054*/ 	.short	0x000a
        /*0056*/ 	.short	0x0034
        /*0058*/ 	.byte	0x00, 0xf0, 0x11, 0x00


	//----- nvinfo : EIATTR_KPARAM_INFO
	.align		4
.L_17:
        /*005c*/ 	.byte	0x04, 0x17
        /*005e*/ 	.short	(.L_19 - .L_18)
.L_18:
        /*0060*/ 	.word	0x00000000
        /*0064*/ 	.short	0x0009
        /*0066*/ 	.short	0x0030
        /*0068*/ 	.byte	0x00, 0xf0, 0x11, 0x00


	//----- nvinfo : EIATTR_KPARAM_INFO
	.align		4
.L_19:
        /*006c*/ 	.byte	0x04, 0x17
        /*006e*/ 	.short	(.L_21 - .L_20)
.L_20:
        /*0070*/ 	.word	0x00000000
        /*0074*/ 	.short	0x0008
        /*0076*/ 	.short	0x002c
        /*0078*/ 	.byte	0x00, 0xf0, 0x11, 0x00


	//----- nvinfo : EIATTR_KPARAM_INFO
	.align		4
.L_21:
        /*007c*/ 	.byte	0x04, 0x17
        /*007e*/ 	.short	(.L_23 - .L_22)
.L_22:
        /*0080*/ 	.word	0x00000000
        /*0084*/ 	.short	0x0007
        /*0086*/ 	.short	0x0028
        /*0088*/ 	.byte	0x00, 0xf0, 0x11, 0x00


	//----- nvinfo : EIATTR_KPARAM_INFO
	.align		4
.L_23:
        /*008c*/ 	.byte	0x04, 0x17
        /*008e*/ 	.short	(.L_25 - .L_24)
.L_24:
        /*0090*/ 	.word	0x00000000
        /*0094*/ 	.short	0x0006
        /*0096*/ 	.short	0x0024
        /*0098*/ 	.byte	0x00, 0xf0, 0x11, 0x00


	//----- nvinfo : EIATTR_KPARAM_INFO
	.align		4
.L_25:
        /*009c*/ 	.byte	0x04, 0x17
        /*009e*/ 	.short	(.L_27 - .L_26)
.L_26:
        /*00a0*/ 	.word	0x00000000
        /*00a4*/ 	.short	0x0005
        /*00a6*/ 	.short	0x0020
        /*00a8*/ 	.byte	0x00, 0xf0, 0x11, 0x00


	//----- nvinfo : EIATTR_KPARAM_INFO
	.align		4
.L_27:
        /*00ac*/ 	.byte	0x04, 0x17
        /*00ae*/ 	.short	(.L_29 - .L_28)
.L_28:
        /*00b0*/ 	.word	0x00000000
        /*00b4*/ 	.short	0x0004
        /*00b6*/ 	.short	0x001c
        /*00b8*/ 	.byte	0x00, 0xf0, 0x11, 0x00


	//----- nvinfo : EIATTR_KPARAM_INFO
	.align		4
.L_29:
        /*00bc*/ 	.byte	0x04, 0x17
        /*00be*/ 	.short	(.L_31 - .L_30)
.L_30:
        /*00c0*/ 	.word	0x00000000
        /*00c4*/ 	.short	0x0003
        /*00c6*/ 	.short	0x0018
        /*00c8*/ 	.byte	0x00, 0xf0, 0x11, 0x00


	//----- nvinfo : EIATTR_KPARAM_INFO
	.align		4
.L_31:
        /*00cc*/ 	.byte	0x04, 0x17
        /*00ce*/ 	.short	(.L_33 - .L_32)
.L_32:
        /*00d0*/ 	.word	0x00000000
        /*00d4*/ 	.short	0x0002
        /*00d6*/ 	.short	0x0010
        /*00d8*/ 	.byte	0x00, 0xf4, 0x21, 0x00


	//----- nvinfo : EIATTR_KPARAM_INFO
	.align		4
.L_33:
        /*00dc*/ 	.byte	0x04, 0x17
        /*00de*/ 	.short	(.L_35 - .L_34)
.L_34:
        /*00e0*/ 	.word	0x00000000
        /*00e4*/ 	.short	0x0001
        /*00e6*/ 	.short	0x0008
        /*00e8*/ 	.byte	0x00, 0xf4, 0x21, 0x00


	//----- nvinfo : EIATTR_KPARAM_INFO
	.align		4
.L_35:
        /*00ec*/ 	.byte	0x04, 0x17
        /*00ee*/ 	.short	(.L_37 - .L_36)
.L_36:
        /*00f0*/ 	.word	0x00000000
        /*00f4*/ 	.short	0x0000
        /*00f6*/ 	.short	0x0000
        /*00f8*/ 	.byte	0x00, 0xf4, 0x21, 0x00


	//----- nvinfo : EIATTR_MAXREG_COUNT
	.align		4
.L_37:
        /*00fc*/ 	.byte	0x03, 0x1b
        /*00fe*/ 	.short	0x00ff


	//----- nvinfo : EIATTR_NUM_BARRIERS
	.align		4
        /*0100*/ 	.byte	0x02, 0x4c
        /*0102*/ 	.byte	0x01
	.zero		1


	//----- nvinfo : EIATTR_ANNOTATIONS
	.align		4
        /*0104*/ 	.byte	0x04, 0x55
        /*0106*/ 	.short	(.L_39 - .L_38)


	//   ....[0]....
.L_38:
        /*0108*/ 	.word	0x00000001
        /*010c*/ 	.byte	0x40, 0x05, 0x00, 0x00, 0x01, 0x00, 0x00, 0x00, 0x50, 0x05, 0x00, 0x00, 0x01, 0x00, 0x00, 0x00
        /* <DEDUP_REMOVED lines=18> */
        /*023c*/ 	.byte	0x70, 0x38, 0x00, 0x00


	//----- nvinfo : EIATTR_MERCURY_ISA_VERSION
	.align		4
.L_39:
        /*0240*/ 	.byte	0x03, 0x5f
        /*0242*/ 	.short	0x0000


	//----- nvinfo : EIATTR_EXIT_INSTR_OFFSETS
	.align		4
        /*0244*/ 	.byte	0x04, 0x1c
        /*0246*/ 	.short	(.L_41 - .L_40)


	//   ....[0]....
.L_40:
        /*0248*/ 	.word	0x00004f20


	//   ....[1]....
        /*024c*/ 	.word	0x00004f50


	//----- nvinfo : EIATTR_REQNTID
	.align		4
.L_41:
        /*0250*/ 	.byte	0x04, 0x10
        /*0252*/ 	.short	(.L_43 - .L_42)
.L_42:
        /*0254*/ 	.word	0x00000100
        /*0258*/ 	.word	0x00000001
        /*025c*/ 	.word	0x00000001
.L_43:


//--------------------- .nv.callgraph             --------------------------
	.section	.nv.callgraph,"",@"SHT_CUDA_CALLGRAPH"
	.align	4
	.sectionentsize	8
	.align		4
        /*0000*/ 	.word	0x00000000
	.align		4
        /*0004*/ 	.word	0xffffffff
	.align		4
        /*0008*/ 	.word	0x00000000
	.align		4
        /*000c*/ 	.word	0xfffffffe
	.align		4
        /*0010*/ 	.word	0x00000000
	.align		4
        /*0014*/ 	.word	0xfffffffd
	.align		4
        /*0018*/ 	.word	0x00000000
	.align		4
        /*001c*/ 	.word	0xfffffffc


//--------------------- .nv.rel.action            --------------------------
	.section	.nv.rel.action,"",@"SHT_CUDA_RELOCINFO"
	.align	8
	.sectionentsize	8
        /*0000*/ 	.byte	0x73, 0x00, 0x00, 0x00, 0x00, 0x00, 0x00, 0x00, 0x00, 0x00, 0x00, 0x11, 0x25, 0x00, 0x05, 0x36


//--------------------- .nv.constant0.matmul_kernel --------------------------
	.section	.nv.constant0.matmul_kernel,"a",@progbits
	.sectionflags	@""
	.align	4
.nv.constant0.matmul_kernel:
	.zero		432


//--------------------- .text.matmul_kernel       --------------------------
	.section	.text.matmul_kernel,"ax",@progbits
	.sectioninfo	@"SHI_REGISTERS=255"
	.align	128
        .global         matmul_kernel
        .type           matmul_kernel,@function
        .size           matmul_kernel,(.L_x_5 - matmul_kernel)
        .other          matmul_kernel,@"STO_CUDA_ENTRY STV_DEFAULT"
matmul_kernel:
.text.matmul_kernel:
[----:B------:R-:W-:-:S03]  /*0000*/  IMAD.MOV.U32 R1, RZ, RZ, c[0x0][0x28] ;  /* 0x00000a00ff017624 */ /* 0x000fc600078e00ff */
[----:B------:R-:W-:Y:S01]  /*0010*/  IMAD.MOV.U32 R11, RZ, RZ, 0x1f ;  /* 0x0000001fff0b7424 */ /* 0x000fe200078e00ff */
[----:B------:R-:W0:Y:S01]  /*0020*/  S2R R5, SR_CTAID.X ;  /* 0x0000000000057919 */ /* 0x000e220000002500 */
[----:B------:R-:W-:Y:S01]  /*0030*/  IADD3 R1, R1, -0x78, RZ ;  /* 0xffffff8801017810 */ /* 0x000fe20007ffe0ff */
[----:B------:R-:W-:Y:S01]  /*0040*/  ULDC UR6, c[0x0][0x180] ;  /* 0x0000600000067ab9 */ /* 0x000fe20000000800 */
[----:B------:R-:W-:Y:S01]  /*0050*/  IMAD.MOV.U32 R183, RZ, RZ, c[0x0][0x180] ;  /* 0x00006000ffb77624 */ /* 0x000fe200078e00ff */
[----:B------:R-:W-:Y:S01]  /*0060*/  IADD3 R0, R11, c[0x0][0x17c], RZ ;  /* 0x00005f000b007a10 */ /* 0x000fe20007ffe0ff */
[----:B------:R-:W1:Y:S01]  /*0070*/  S2R R15, SR_TID.X ;  /* 0x00000000000f7919 */ /* 0x000e620000002100 */
[----:B------:R-:W-:Y:S02]  /*0080*/  UIADD3 UR6, UR6, 0x1f, URZ ;  /* 0x0000001f06067890 */ /* 0x000fe4000fffe03f */
[----:B------:R-:W-:Y:S01]  /*0090*/  SHF.R.S32.HI R3, RZ, 0x1f, R0 ;  /* 0x0000001fff037819 */ /* 0x000fe20000011400 */
[----:B------:R-:W-:-:S02]  /*00a0*/  ULDC.64 UR8, c[0x0][0x118] ;  /* 0x0000460000087ab9 */ /* 0x000fc40000000a00 */
[----:B------:R-:W-:Y:S01]  /*00b0*/  UISETP.GT.AND UP0, UPT, UR6, 0x1f, UPT ;  /* 0x0000001f0600788c */ /* 0x000fe2000bf04270 */
[----:B------:R-:W-:-:S04]  /*00c0*/  LEA.HI R3, R3, R0, RZ, 0x5 ;  /* 0x0000000003037211 */ /* 0x000fc800078f28ff */
[----:B------:R-:W-:-:S05]  /*00d0*/  SHF.R.S32.HI R3, RZ, 0x5, R3 ;  /* 0x00000005ff037819 */ /* 0x000fca0000011403 */
[----:B------:R-:W-:Y:S01]  /*00e0*/  IMAD.SHL.U32 R4, R3, 0x8, RZ ;  /* 0x0000000803047824 */ /* 0x000fe200078e00ff */
[----:B0-----:R-:W-:-:S04]  /*00f0*/  IABS R8, R5 ;  /* 0x0000000500087213 */ /* 0x001fc80000000000 */
[-C--:B------:R-:W-:Y:S02]  /*0100*/  IABS R7, R4.reuse ;  /* 0x0000000400077213 */ /* 0x080fe40000000000 */
[----:B------:R-:W-:Y:S02]  /*0110*/  IABS R10, R4 ;  /* 0x00000004000a7213 */ /* 0x000fe40000000000 */
[----:B------:R-:W0:Y:S01]  /*0120*/  I2F.RP R0, R7 ;  /* 0x0000000700007306 */ /* 0x000e220000209400 */
[C---:B-1----:R-:W-:Y:S02]  /*0130*/  LOP3.LUT R32, R15.reuse, 0xff, RZ, 0xc0, !PT ;  /* 0x000000ff0f207812 */ /* 0x042fe400078ec0ff */
[----:B------:R-:W-:-:S05]  /*0140*/  LOP3.LUT R34, R15, 0xe0, RZ, 0xc0, !PT ;  /* 0x000000e00f227812 */ /* 0x000fca00078ec0ff */
[----:B0-----:R-:W0:Y:S02]  /*0150*/  MUFU.RCP R0, R0 ;  /* 0x0000000000007308 */ /* 0x001e240000001000 */
[----:B0-----:R-:W-:Y:S01]  /*0160*/  IADD3 R2, R0, 0xffffffe, RZ ;  /* 0x0ffffffe00027810 */ /* 0x001fe20007ffe0ff */
[----:B------:R-:W-:-:S05]  /*0170*/  IMAD.MOV R0, RZ, RZ, -R10 ;  /* 0x000000ffff007224 */ /* 0x000fca00078e0a0a */
[----:B------:R0:W1:Y:S02]  /*0180*/  F2I.FTZ.U32.TRUNC.NTZ R3, R2 ;  /* 0x0000000200037305 */ /* 0x000064000021f000 */
[----:B0-----:R-:W-:Y:S02]  /*0190*/  IMAD.MOV.U32 R2, RZ, RZ, RZ ;  /* 0x000000ffff027224 */ /* 0x001fe400078e00ff */
[----:B-1----:R-:W-:-:S04]  /*01a0*/  IMAD.MOV R6, RZ, RZ, -R3 ;  /* 0x000000ffff067224 */ /* 0x002fc800078e0a03 */
[----:B------:R-:W-:Y:S02]  /*01b0*/  IMAD R9, R6, R7, RZ ;  /* 0x0000000706097224 */ /* 0x000fe400078e02ff */
[----:B------:R-:W-:Y:S02]  /*01c0*/  IMAD.MOV.U32 R6, RZ, RZ, R8 ;  /* 0x000000ffff067224 */ /* 0x000fe400078e0008 */
[----:B------:R-:W-:-:S06]  /*01d0*/  IMAD.HI.U32 R3, R3, R9, R2 ;  /* 0x0000000903037227 */ /* 0x000fcc00078e0002 */
[----:B------:R-:W-:-:S04]  /*01e0*/  IMAD.HI.U32 R3, R3, R6, RZ ;  /* 0x0000000603037227 */ /* 0x000fc800078e00ff */
[----:B------:R-:W-:-:S05]  /*01f0*/  IMAD R0, R3, R0, R6 ;  /* 0x0000000003007224 */ /* 0x000fca00078e0206 */
[----:B------:R-:W-:-:S13]  /*0200*/  ISETP.GT.U32.AND P1, PT, R7, R0, PT ;  /* 0x000000000700720c */ /* 0x000fda0003f24070 */
[----:B------:R-:W-:Y:S01]  /*0210*/  @!P1 IMAD.IADD R0, R0, 0x1, -R7 ;  /* 0x0000000100009824 */ /* 0x000fe200078e0a07 */
[----:B------:R-:W-:Y:S02]  /*0220*/  @!P1 IADD3 R3, R3, 0x1, RZ ;  /* 0x0000000103039810 */ /* 0x000fe40007ffe0ff */
[----:B------:R-:W-:Y:S02]  /*0230*/  ISETP.NE.AND P1, PT, R4, RZ, PT ;  /* 0x000000ff0400720c */ /* 0x000fe40003f25270 */
[----:B------:R-:W-:Y:S02]  /*0240*/  ISETP.GE.U32.AND P0, PT, R0, R7, PT ;  /* 0x000000070000720c */ /* 0x000fe40003f06070 */
[----:B------:R-:W-:-:S04]  /*0250*/  LOP3.LUT R0, R5, R4, RZ, 0x3c, !PT ;  /* 0x0000000405007212 */ /* 0x000fc800078e3cff */
[----:B------:R-:W-:Y:S01]  /*0260*/  ISETP.GE.AND P2, PT, R0, RZ, PT ;  /* 0x000000ff0000720c */ /* 0x000fe20003f46270 */
[----:B------:R-:W-:-:S05]  /*0270*/  IMAD.MOV.U32 R0, RZ, RZ, c[0x0][0x178] ;  /* 0x00005e00ff007624 */ /* 0x000fca00078e00ff */
[----:B------:R-:W-:Y:S02]  /*0280*/  IADD3 R0, R0, 0x1ff, RZ ;  /* 0x000001ff00007810 */ /* 0x000fe40007ffe0ff */
[----:B------:R-:W-:-:S05]  /*0290*/  @P0 IADD3 R3, R3, 0x1, RZ ;  /* 0x0000000103030810 */ /* 0x000fca0007ffe0ff */
[----:B------:R-:W-:Y:S01]  /*02a0*/  IMAD.MOV.U32 R2, RZ, RZ, R3 ;  /* 0x000000ffff027224 */ /* 0x000fe200078e0003 */
[----:B------:R-:W-:-:S03]  /*02b0*/  SHF.R.S32.HI R3, RZ, 0x1f, R0 ;  /* 0x0000001fff037819 */ /* 0x000fc60000011400 */
[----:B------:R-:W-:Y:S01]  /*02c0*/  @!P2 IMAD.MOV R2, RZ, RZ, -R2 ;  /* 0x000000ffff02a224 */ /* 0x000fe200078e0a02 */
[----:B------:R-:W-:Y:S02]  /*02d0*/  @!P1 LOP3.LUT R2, RZ, R4, RZ, 0x33, !PT ;  /* 0x00000004ff029212 */ /* 0x000fe400078e33ff */
[----:B------:R-:W-:-:S03]  /*02e0*/  LEA.HI R3, R3, R0, RZ, 0x9 ;  /* 0x0000000003037211 */ /* 0x000fc600078f48ff */
[----:B------:R-:W-:Y:S02]  /*02f0*/  IMAD.SHL.U32 R6, R2, 0x8, RZ ;  /* 0x0000000802067824 */ /* 0x000fe400078e00ff */
[----:B------:R-:W-:-:S03]  /*0300*/  IMAD.MOV R2, RZ, RZ, -R2 ;  /* 0x000000ffff027224 */ /* 0x000fc600078e0a02 */
[----:B------:R-:W-:Y:S01]  /*0310*/  LEA.HI.SX32 R3, R3, -R6, 0x17 ;  /* 0x8000000603037211 */ /* 0x000fe200078fbaff */
[----:B------:R-:W-:-:S03]  /*0320*/  IMAD R4, R4, R2, R5 ;  /* 0x0000000204047224 */ /* 0x000fc600078e0205 */
[----:B------:R-:W-:Y:S02]  /*0330*/  IMNMX R13, R3, 0x8, PT ;  /* 0x00000008030d7817 */ /* 0x000fe40003800200 */
[----:B------:R-:W-:Y:S02]  /*0340*/  IABS R9, R4 ;  /* 0x0000000400097213 */ /* 0x000fe40000000000 */
[----:B------:R-:W-:-:S04]  /*0350*/  IABS R7, R13 ;  /* 0x0000000d00077213 */ /* 0x000fc80000000000 */
[----:B------:R-:W0:Y:S08]  /*0360*/  I2F.RP R0, R7 ;  /* 0x0000000700007306 */ /* 0x000e300000209400 */
[----:B0-----:R-:W0:Y:S02]  /*0370*/  MUFU.RCP R0, R0 ;  /* 0x0000000000007308 */ /* 0x001e240000001000 */
[----:B0-----:R-:W-:-:S06]  /*0380*/  IADD3 R3, R0, 0xffffffe, RZ ;  /* 0x0ffffffe00037810 */ /* 0x001fcc0007ffe0ff */
[----:B------:R-:W0:Y:S02]  /*0390*/  F2I.FTZ.U32.TRUNC.NTZ R3, R3 ;  /* 0x0000000300037305 */ /* 0x000e24000021f000 */
[----:B0-----:R-:W-:-:S04]  /*03a0*/  IMAD.MOV R8, RZ, RZ, -R3 ;  /* 0x000000ffff087224 */ /* 0x001fc800078e0a03 */
[----:B------:R-:W-:Y:S01]  /*03b0*/  IMAD.MOV.U32 R2, RZ, RZ, R8 ;  /* 0x000000ffff027224 */ /* 0x000fe200078e0008 */
[----:B------:R-:W-:-:S03]  /*03c0*/  IABS R8, R13 ;  /* 0x0000000d00087213 */ /* 0x000fc60000000000 */
[----:B------:R-:W-:Y:S02]  /*03d0*/  IMAD R5, R2, R7, RZ ;  /* 0x0000000702057224 */ /* 0x000fe400078e02ff */
[----:B------:R-:W-:Y:S02]  /*03e0*/  IMAD.MOV.U32 R2, RZ, RZ, RZ ;  /* 0x000000ffff027224 */ /* 0x000fe400078e00ff */
[----:B------:R-:W-:Y:S02]  /*03f0*/  IMAD.MOV R0, RZ, RZ, -R8 ;  /* 0x000000ffff007224 */ /* 0x000fe400078e0a08 */
        /* <DEDUP_REMOVED lines=9> */
[----:B------:R-:W-:-:S07]  /*0490*/  ISETP.GE.AND P2, PT, R0, RZ, PT ;  /* 0x000000ff0000720c */ /* 0x000fce0003f46270 */
[----:B------:R-:W-:Y:S02]  /*04a0*/  @P0 IADD3 R2, R2, 0x1, RZ ;  /* 0x0000000102020810 */ /* 0x000fe40007ffe0ff */
[----:B------:R-:W-:-:S04]  /*04b0*/  PLOP3.LUT P0, PT, PT, PT, UP0, 0x80, 0x0 ;  /* 0x000000000000781c */ /* 0x000fc80003f0f008 */
[----:B------:R-:W-:Y:S01]  /*04c0*/  @!P2 IMAD.MOV R2, RZ, RZ, -R2 ;  /* 0x000000ffff02a224 */ /* 0x000fe200078e0a02 */
[----:B------:R-:W-:-:S05]  /*04d0*/  @!P1 LOP3.LUT R2, RZ, R13, RZ, 0x33, !PT ;  /* 0x0000000dff029212 */ /* 0x000fca00078e33ff */
[----:B------:R-:W-:Y:S02]  /*04e0*/  IMAD.MOV R0, RZ, RZ, -R2 ;  /* 0x000000ffff007224 */ /* 0x000fe400078e0a02 */
[----:B------:R-:W-:Y:S02]  /*04f0*/  IMAD.SHL.U32 R35, R2, 0x20, RZ ;  /* 0x0000002002237824 */ /* 0x000fe400078e00ff */
[----:B------:R-:W-:-:S04]  /*0500*/  IMAD R0, R13, R0, R4 ;  /* 0x000000000d007224 */ /* 0x000fc800078e0204 */
[----:B------:R-:W-:-:S04]  /*0510*/  IMAD.IADD R0, R6, 0x1, R0 ;  /* 0x0000000106007824 */ /* 0x000fc800078e0200 */
[----:B------:R-:W-:-:S05]  /*0520*/  IMAD R14, R0, 0x200, R32 ;  /* 0x00000200000e7824 */ /* 0x000fca00078e0220 */
[----:B------:R-:W-:Y:S01]  /*0530*/  IADD3 R33, R14, 0x100, RZ ;  /* 0x000001000e217810 */ /* 0x000fe20007ffe0ff */
[----:B------:R0:W-:Y:S04]  /*0540*/  STL [R1+0x44], R14 ;  /* 0x0000440e01007387 */ /* 0x0001e80000100800 */
[----:B------:R0:W-:Y:S04]  /*0550*/  STL [R1+0x40], R35 ;  /* 0x0000402301007387 */ /* 0x0001e80000100800 */
[----:B------:R0:W-:Y:S01]  /*0560*/  STL [R1+0x48], R33 ;  /* 0x0000482101007387 */ /* 0x0001e20000100800 */
[----:B------:R-:W-:Y:S05]  /*0570*/  @P0 BRA `(.L_x_0) ;  /* 0x0000013000000947 */ /* 0x000fea0003800000 */
[----:B------:R-:W-:Y:S01]  /*0580*/  IMAD.SHL.U32 R0, R15, 0x200, RZ ;  /* 0x000002000f007824 */ /* 0x000fe200078e00ff */
[----:B------:R-:W-:Y:S01]  /*0590*/  CS2R R140, SRZ ;  /* 0x00000000008c7805 */ /* 0x000fe2000001ff00 */
[----:B------:R-:W-:Y:S01]  /*05a0*/  CS2R R142, SRZ ;  /* 0x00000000008e7805 */ /* 0x000fe2000001ff00 */
[----:B------:R-:W-:Y:S01]  /*05b0*/  CS2R R28, SRZ ;  /* 0x00000000001c7805 */ /* 0x000fe2000001ff00 */
[----:B------:R-:W-:Y:S01]  /*05c0*/  CS2R R30, SRZ ;  /* 0x00000000001e7805 */ /* 0x000fe2000001ff00 */
[----:B------:R1:W-:Y:S01]  /*05d0*/  STL [R1+0x5c], R0 ;  /* 0x00005c0001007387 */ /* 0x0003e20000100800 */
[----:B------:R-:W-:Y:S01]  /*05e0*/  CS2R R124, SRZ ;  /* 0x00000000007c7805 */ /* 0x000fe2000001ff00 */
        /* <DEDUP_REMOVED lines=11> */
[----:B------:R-:W-:Y:S05]  /*06a0*/  BRA `(.L_x_1) ;  /* 0x0000319000007947 */ /* 0x000fea0003800000 */
.L_x_0:
[----:B------:R-:W-:Y:S01]  /*06b0*/  IABS R12, c[0x0][0x178] ;  /* 0x00005e00000c7a13 */ /* 0x000fe20000000000 */
[----:B------:R-:W-:Y:S01]  /*06c0*/  IMAD.SHL.U32 R202, R15, 0x2, RZ ;  /* 0x000000020fca7824 */ /* 0x000fe200078e00ff */
[----:B------:R-:W-:Y:S01]  /*06d0*/  IABS R13, c[0x0][0x17c] ;  /* 0x00005f00000d7a13 */ /* 0x000fe20000000000 */
[----:B------:R-:W-:Y:S01]  /*06e0*/  ULDC.64 UR4, c[0x0][0x188] ;  /* 0x0000620000047ab9 */ /* 0x000fe20000000a00 */
[----:B------:R-:W1:Y:S01]  /*06f0*/  I2F.RP R6, R12 ;  /* 0x0000000c00067306 */ /* 0x000e620000209400 */
[----:B------:R-:W-:Y:S01]  /*0700*/  LEA.HI R8, R34, R35, RZ, 0x1b ;  /* 0x0000002322087211 */ /* 0x000fe200078fd8ff */
[----:B------:R-:W-:Y:S01]  /*0710*/  UIMAD UR10, UR4, 0x1e, URZ ;  /* 0x0000001e040a78a4 */ /* 0x000fe2000f8e023f */
[----:B------:R-:W-:Y:S01]  /*0720*/  IABS R9, R33 ;  /* 0x0000002100097213 */ /* 0x000fe20000000000 */
[----:B------:R-:W-:Y:S01]  /*0730*/  IMAD R11, R11, c[0x0][0x188], RZ ;  /* 0x000062000b0b7a24 */ /* 0x000fe200078e02ff */
[----:B------:R-:W-:Y:S01]  /*0740*/  IABS R10, R14 ;  /* 0x0000000e000a7213 */ /* 0x000fe20000000000 */
[----:B------:R-:W-:Y:S01]  /*0750*/  UIMAD UR11, UR4, 0x1d, URZ ;  /* 0x0000001d040b78a4 */ /* 0x000fe2000f8e023f */
[----:B------:R-:W-:Y:S01]  /*0760*/  ISETP.GE.AND P1, PT, R8, RZ, PT ;  /* 0x000000ff0800720c */ /* 0x000fe20003f26270 */
[----:B------:R-:W2:Y:S01]  /*0770*/  I2F.RP R0, R13 ;  /* 0x0000000d00007306 */ /* 0x000ea20000209400 */
[----:B------:R-:W-:Y:S01]  /*0780*/  UIMAD UR12, UR4, 0x1c, URZ ;  /* 0x0000001c040c78a4 */ /* 0x000fe2000f8e023f */
[----:B------:R-:W-:Y:S01]  /*0790*/  IMAD.MOV.U32 R179, RZ, RZ, c[0x0][0x188] ;  /* 0x00006200ffb37624 */ /* 0x000fe200078e00ff */
[----:B------:R-:W-:Y:S01]  /*07a0*/  UIMAD UR23, UR4, 0x11, URZ ;  /* 0x00000011041778a4 */ /* 0x000fe2000f8e023f */
[----:B------:R-:W-:Y:S01]  /*07b0*/  CS2R R144, SRZ ;  /* 0x0000000000907805 */ /* 0x000fe2000001ff00 */
[----:B------:R-:W-:Y:S01]  /*07c0*/  USHF.L.U32 UR24, UR4, 0x4, URZ ;  /* 0x0000000404187899 */ /* 0x000fe2000800063f */
[----:B------:R-:W-:Y:S01]  /*07d0*/  CS2R R146, SRZ ;  /* 0x0000000000927805 */ /* 0x000fe2000001ff00 */
[----:B------:R-:W-:Y:S01]  /*07e0*/  IMAD.U32 R17, RZ, RZ, UR12 ;  /* 0x0000000cff117e24 */ /* 0x000fe2000f8e00ff */
[----:B-1----:R-:W1:Y:S01]  /*07f0*/  MUFU.RCP R6, R6 ;  /* 0x0000000600067308 */ /* 0x002e620000001000 */
[----:B------:R-:W-:Y:S01]  /*0800*/  UIMAD UR25, UR4, 0xf, URZ ;  /* 0x0000000f041978a4 */ /* 0x000fe2000f8e023f */
[----:B------:R-:W-:Y:S01]  /*0810*/  IMAD.U32 R19, RZ, RZ, UR23 ;  /* 0x00000017ff137e24 */ /* 0x000fe2000f8e00ff */
[----:B------:R-:W-:Y:S01]  /*0820*/  UIMAD UR26, UR4, 0xe, URZ ;  /* 0x0000000e041a78a4 */ /* 0x000fe2000f8e023f */
[----:B------:R-:W-:Y:S01]  /*0830*/  IMAD.U32 R21, RZ, RZ, UR24 ;  /* 0x00000018ff157e24 */ /* 0x000fe2000f8e00ff */
[----:B------:R-:W-:Y:S01]  /*0840*/  UIMAD UR27, UR4, 0xd, URZ ;  /* 0x0000000d041b78a4 */ /* 0x000fe2000f8e023f */
[----:B------:R-:W-:Y:S01]  /*0850*/  CS2R R140, SRZ ;  /* 0x00000000008c7805 */ /* 0x000fe2000001ff00 */
[----:B------:R-:W-:Y:S01]  /*0860*/  USHF.L.U32 UR7, UR5, 0x5, URZ ;  /* 0x0000000505077899 */ /* 0x000fe2000800063f */
[----:B--2---:R-:W2:Y:S01]  /*0870*/  MUFU.RCP R0, R0 ;  /* 0x0000000000007308 */ /* 0x004ea20000001000 */
[----:B------:R-:W-:Y:S01]  /*0880*/  UIMAD UR28, UR4, 0xc, URZ ;  /* 0x0000000c041c78a4 */ /* 0x000fe2000f8e023f */
[----:B------:R-:W-:Y:S01]  /*0890*/  IMAD.U32 R23, RZ, RZ, UR25 ;  /* 0x00000019ff177e24 */ /* 0x000fe2000f8e00ff */
[----:B------:R-:W-:Y:S01]  /*08a0*/  UIMAD UR13, UR4, 0x1b, URZ ;  /* 0x0000001b040d78a4 */ /* 0x000fe2000f8e023f */
[----:B------:R-:W-:Y:S01]  /*08b0*/  IMAD.U32 R25, RZ, RZ, UR26 ;  /* 0x0000001aff197e24 */ /* 0x000fe2000f8e00ff */
[----:B------:R-:W-:Y:S01]  /*08c0*/  UIMAD UR14, UR4, 0x1a, URZ ;  /* 0x0000001a040e78a4 */ /* 0x000fe2000f8e023f */
[----:B------:R-:W-:Y:S01]  /*08d0*/  IMAD.U32 R27, RZ, RZ, UR27 ;  /* 0x0000001bff1b7e24 */ /* 0x000fe2000f8e00ff */
[----:B------:R-:W-:Y:S01]  /*08e0*/  UIMAD UR15, UR4, 0x19, URZ ;  /* 0x00000019040f78a4 */ /* 0x000fe2000f8e023f */
[----:B-1----:R-:W-:Y:S01]  /*08f0*/  IADD3 R4, R6, 0xffffffe, RZ ;  /* 0x0ffffffe06047810 */ /* 0x002fe20007ffe0ff */
[----:B------:R-:W-:Y:S01]  /*0900*/  UIMAD UR16, UR4, 0x18, URZ ;  /* 0x00000018041078a4 */ /* 0x000fe2000f8e023f */
[----:B------:R-:W-:Y:S01]  /*0910*/  IMAD.U32 R29, RZ, RZ, UR28 ;  /* 0x0000001cff1d7e24 */ /* 0x000fe2000f8e00ff */
[----:B------:R-:W-:Y:S01]  /*0920*/  UIMAD UR17, UR4, 0x17, URZ ;  /* 0x00000017041178a4 */ /* 0x000fe2000f8e023f */
[----:B------:R1:W3:Y:S01]  /*0930*/  F2I.FTZ.U32.TRUNC.NTZ R5, R4 ;  /* 0x0000000400057305 */ /* 0x0002e2000021f000 */
[----:B------:R-:W-:Y:S01]  /*0940*/  UIMAD UR18, UR4, 0x16, URZ ;  /* 0x00000016041278a4 */ /* 0x000fe2000f8e023f */
[----:B------:R-:W-:Y:S01]  /*0950*/  IMAD.U32 R247, RZ, RZ, UR13 ;  /* 0x0000000dfff77e24 */ /* 0x000fe2000f8e00ff */
[----:B------:R-:W-:Y:S01]  /*0960*/  UIMAD UR19, UR4, 0x15, URZ ;  /* 0x00000015041378a4 */ /* 0x000fe2000f8e023f */
[----:B--2---:R-:W-:Y:S01]  /*0970*/  IADD3 R2, R0, 0xffffffe, RZ ;  /* 0x0ffffffe00027810 */ /* 0x004fe20007ffe0ff */
[----:B------:R-:W-:Y:S01]  /*0980*/  UIMAD UR20, UR4, 0x14, URZ ;  /* 0x00000014041478a4 */ /* 0x000fe2000f8e023f */
[----:B------:R-:W-:Y:S01]  /*0990*/  IADD3 R0, R8, 0x18, RZ ;  /* 0x0000001808007810 */ /* 0x000fe20007ffe0ff */
[----:B------:R-:W-:Y:S01]  /*09a0*/  UIMAD UR21, UR4, 0x13, URZ ;  /* 0x00000013041578a4 */ /* 0x000fe2000f8e023f */
[----:B------:R2:W4:Y:S01]  /*09b0*/  F2I.FTZ.U32.TRUNC.NTZ R3, R2 ;  /* 0x0000000200037305 */ /* 0x000522000021f000 */
[----:B-1----:R-:W-:Y:S01]  /*09c0*/  IMAD.MOV.U32 R4, RZ, RZ, RZ ;  /* 0x000000ffff047224 */ /* 0x002fe200078e00ff */
[----:B------:R-:W-:Y:S01]  /*09d0*/  ISETP.GE.AND P0, PT, R0, RZ, PT ;  /* 0x000000ff0000720c */ /* 0x000fe20003f06270 */
[----:B------:R-:W-:Y:S01]  /*09e0*/  UIMAD UR22, UR4, 0x12, URZ ;  /* 0x00000012041678a4 */ /* 0x000fe2000f8e023f */
[----:B------:R-:W-:Y:S01]  /*09f0*/  IMAD.U32 R239, RZ, RZ, UR14 ;  /* 0x0000000effef7e24 */ /* 0x000fe2000f8e00ff */
[----:B------:R-:W-:Y:S01]  /*0a00*/  UIMAD UR29, UR4, 0xb, URZ ;  /* 0x0000000b041d78a4 */ /* 0x000fe2000f8e023f */
[----:B------:R-:W-:Y:S01]  /*0a10*/  IMAD.U32 R231, RZ, RZ, UR15 ;  /* 0x0000000fffe77e24 */ /* 0x000fe2000f8e00ff */
[----:B------:R-:W-:Y:S01]  /*0a20*/  UIMAD UR30, UR4, 0xa, URZ ;  /* 0x0000000a041e78a4 */ /* 0x000fe2000f8e023f */
[----:B---3--:R-:W-:Y:S01]  /*0a30*/  IMAD.MOV R7, RZ, RZ, -R5 ;  /* 0x000000ffff077224 */ /* 0x008fe200078e0a05 */
[----:B------:R-:W-:Y:S01]  /*0a40*/  UIMAD UR31, UR4, 0x9, URZ ;  /* 0x00000009041f78a4 */ /* 0x000fe2000f8e023f */
[----:B--2---:R-:W-:Y:S01]  /*0a50*/  IMAD.MOV.U32 R2, RZ, RZ, RZ ;  /* 0x000000ffff027224 */ /* 0x004fe200078e00ff */
[----:B------:R-:W-:Y:S01]  /*0a60*/  USHF.L.U32 UR32, UR4, 0x3, URZ ;  /* 0x0000000304207899 */ /* 0x000fe2000800063f */
[----:B------:R-:W-:Y:S01]  /*0a70*/  IMAD R7, R7, R12, RZ ;  /* 0x0000000c07077224 */ /* 0x000fe200078e02ff */
[----:B------:R-:W-:Y:S01]  /*0a80*/  UIMAD UR33, UR4, 0x7, URZ ;  /* 0x00000007042178a4 */ /* 0x000fe2000f8e023f */
[----:B------:R-:W-:Y:S01]  /*0a90*/  IMAD.U32 R223, RZ, RZ, UR16 ;  /* 0x00000010ffdf7e24 */ /* 0x000fe2000f8e00ff */
[----:B------:R-:W-:Y:S01]  /*0aa0*/  UIMAD UR34, UR4, 0x6, URZ ;  /* 0x00000006042278a4 */ /* 0x000fe2000f8e023f */
[----:B----4-:R-:W-:Y:S01]  /*0ab0*/  IMAD.MOV R6, RZ, RZ, -R3 ;  /* 0x000000ffff067224 */ /* 0x010fe200078e0a03 */
[----:B------:R-:W-:Y:S01]  /*0ac0*/  UIMAD UR35, UR4, 0x5, URZ ;  /* 0x00000005042378a4 */ /* 0x000fe2000f8e023f */
[----:B------:R-:W-:Y:S01]  /*0ad0*/  IMAD.HI.U32 R4, R5, R7, R4 ;  /* 0x0000000705047227 */ /* 0x000fe200078e0004 */
[----:B------:R-:W-:Y:S01]  /*0ae0*/  USHF.L.U32 UR36, UR4, 0x2, URZ ;  /* 0x0000000204247899 */ /* 0x000fe2000800063f */
[----:B------:R-:W-:Y:S01]  /*0af0*/  CS2R R142, SRZ ;  /* 0x00000000008e7805 */ /* 0x000fe2000001ff00 */
[----:B------:R-:W-:Y:S01]  /*0b00*/  UIMAD UR37, UR4, 0x3, URZ ;  /* 0x00000003042578a4 */ /* 0x000fe2000f8e023f */
[----:B------:R-:W-:Y:S01]  /*0b10*/  IMAD.MOV.U32 R7, RZ, RZ, R9 ;  /* 0x000000ffff077224 */ /* 0x000fe200078e0009 */
[----:B------:R-:W-:Y:S01]  /*0b20*/  USHF.L.U32 UR5, UR4, 0x1, URZ ;  /* 0x0000000104057899 */ /* 0x000fe2000800063f */
[----:B------:R-:W-:Y:S01]  /*0b30*/  IMAD R5, R6, R13, RZ ;  /* 0x0000000d06057224 */ /* 0x000fe200078e02ff */
[----:B------:R-:W-:Y:S01]  /*0b40*/  IABS R6, R0 ;  /* 0x0000000000067213 */ /* 0x000fe20000000000 */
[----:B------:R-:W-:Y:S01]  /*0b50*/  IMAD.HI.U32 R0, R4, R7, RZ ;  /* 0x0000000704007227 */ /* 0x000fe200078e00ff */
[----:B------:R-:W-:Y:S01]  /*0b60*/  USHF.L.U32 UR38, UR4, 0x5, URZ ;  /* 0x0000000504267899 */ /* 0x000fe2000800063f */
[----:B------:R-:W-:Y:S01]  /*0b70*/  CS2R R136, SRZ ;  /* 0x0000000000887805 */ /* 0x000fe2000001ff00 */
[----:B------:R-:W-:Y:S01]  /*0b80*/  USHF.R.S32.HI UR4, URZ, 0x1f, UR6 ;  /* 0x0000001f3f047899 */ /* 0x000fe20008011406 */
[----:B------:R-:W-:Y:S01]  /*0b90*/  IMAD.HI.U32 R2, R3, R5, R2 ;  /* 0x0000000503027227 */ /* 0x000fe200078e0002 */
[----:B------:R-:W-:Y:S01]  /*0ba0*/  IADD3 R3, R8, 0x10, RZ ;  /* 0x0000001008037810 */ /* 0x000fe20007ffe0ff */
[----:B------:R-:W-:Y:S01]  /*0bb0*/  CS2R R138, SRZ ;  /* 0x00000000008a7805 */ /* 0x000fe2000001ff00 */
[----:B------:R-:W-:Y:S01]  /*0bc0*/  ULEA.HI UR4, UR4, UR6, URZ, 0x5 ;  /* 0x0000000604047291 */ /* 0x000fe2000f8f283f */
[----:B------:R-:W-:Y:S01]  /*0bd0*/  IMAD.MOV.U32 R5, RZ, RZ, R6 ;  /* 0x000000ffff057224 */ /* 0x000fe200078e0006 */
[----:B------:R-:W-:Y:S01]  /*0be0*/  ISETP.GE.AND P3, PT, R3, RZ, PT ;  /* 0x000000ff0300720c */ /* 0x000fe20003f66270 */
[----:B------:R-:W-:Y:S01]  /*0bf0*/  IMAD.MOV R6, RZ, RZ, -R0 ;  /* 0x000000ffff067224 */ /* 0x000fe200078e0a00 */
[----:B------:R-:W-:Y:S01]  /*0c00*/  CS2R R132, SRZ ;  /* 0x0000000000847805 */ /* 0x000fe2000001ff00 */
[----:B------:R-:W-:Y:S01]  /*0c10*/  IMAD.MOV.U32 R9, RZ, RZ, R10 ;  /* 0x000000ffff097224 */ /* 0x000fe200078e000a */
[----:B------:R-:W-:Y:S01]  /*0c20*/  IABS R10, R8 ;  /* 0x00000008000a7213 */ /* 0x000fe20000000000 */
[----:B------:R-:W-:Y:S01]  /*0c30*/  IMAD R6, R12, R6, R7 ;  /* 0x000000060c067224 */ /* 0x000fe200078e0207 */
[----:B------:R-:W-:Y:S01]  /*0c40*/  CS2R R134, SRZ ;  /* 0x0000000000867805 */ /* 0x000fe2000001ff00 */
[----:B------:R-:W-:Y:S01]  /*0c50*/  IMAD.HI.U32 R4, R4, R9, RZ ;  /* 0x0000000904047227 */ /* 0x000fe200078e00ff */
[----:B------:R-:W-:Y:S01]  /*0c60*/  CS2R R128, SRZ ;  /* 0x0000000000807805 */ /* 0x000fe2000001ff00 */
[----:B------:R-:W-:Y:S01]  /*0c70*/  CS2R R130, SRZ ;  /* 0x0000000000827805 */ /* 0x000fe2000001ff00 */
[----:B------:R-:W-:Y:S01]  /*0c80*/  ISETP.GT.U32.AND P4, PT, R12, R6, PT ;  /* 0x000000060c00720c */ /* 0x000fe20003f84070 */
[----:B------:R-:W-:Y:S01]  /*0c90*/  IMAD.MOV R4, RZ, RZ, -R4 ;  /* 0x000000ffff047224 */ /* 0x000fe200078e0a04 */
[----:B------:R-:W-:Y:S01]  /*0ca0*/  CS2R R124, SRZ ;  /* 0x00000000007c7805 */ /* 0x000fe2000001ff00 */
[----:B------:R-:W-:Y:S01]  /*0cb0*/  IMAD.HI.U32 R0, R2, R5, RZ ;  /* 0x0000000502007227 */ /* 0x000fe200078e00ff */
[----:B------:R-:W-:Y:S01]  /*0cc0*/  CS2R R126, SRZ ;  /* 0x00000000007e7805 */ /* 0x000fe2000001ff00 */
[----:B------:R-:W-:Y:S01]  /*0cd0*/  CS2R R120, SRZ ;  /* 0x0000000000787805 */ /* 0x000fe2000001ff00 */
[----:B------:R-:W-:Y:S01]  /*0ce0*/  CS2R R122, SRZ ;  /* 0x00000000007a7805 */ /* 0x000fe2000001ff00 */
[----:B------:R-:W-:Y:S01]  /*0cf0*/  IMAD R7, R12, R4, R9 ;  /* 0x000000040c077224 */ /* 0x000fe200078e0209 */
[----:B------:R-:W-:Y:S01]  /*0d00*/  CS2R R116, SRZ ;  /* 0x0000000000747805 */ /* 0x000fe2000001ff00 */
[----:B------:R-:W-:Y:S01]  /*0d10*/  IMAD.MOV R0, RZ, RZ, -R0 ;  /* 0x000000ffff007224 */ /* 0x000fe200078e0a00 */
[----:B------:R-:W-:Y:S01]  /*0d20*/  CS2R R118, SRZ ;  /* 0x0000000000767805 */ /* 0x000fe2000001ff00 */
[----:B------:R-:W-:Y:S01]  /*0d30*/  IMAD.HI.U32 R4, R2, R10, RZ ;  /* 0x0000000a02047227 */ /* 0x000fe200078e00ff */
[----:B------:R-:W-:Y:S01]  /*0d40*/  ISETP.GT.U32.AND P6, PT, R12, R7, PT ;  /* 0x000000070c00720c */ /* 0x000fe20003fc4070 */
[----:B------:R-:W-:Y:S01]  /*0d50*/  CS2R R112, SRZ ;  /* 0x0000000000707805 */ /* 0x000fe2000001ff00 */
[----:B------:R-:W-:Y:S01]  /*0d60*/  CS2R R114, SRZ ;  /* 0x0000000000727805 */ /* 0x000fe2000001ff00 */
[--C-:B------:R-:W-:Y:S01]  /*0d70*/  @!P4 IMAD.IADD R6, R6, 0x1, -R12.reuse ;  /* 0x000000010606c824 */ /* 0x100fe200078e0a0c */
[----:B------:R-:W-:Y:S01]  /*0d80*/  CS2R R108, SRZ ;  /* 0x00000000006c7805 */ /* 0x000fe2000001ff00 */
[C---:B------:R-:W-:Y:S01]  /*0d90*/  IMAD R0, R13.reuse, R0, R5 ;  /* 0x000000000d007224 */ /* 0x040fe200078e0205 */
[----:B------:R-:W-:Y:S01]  /*0da0*/  IABS R5, R3 ;  /* 0x0000000300057213 */ /* 0x000fe20000000000 */
[----:B------:R-:W-:Y:S01]  /*0db0*/  IMAD.U32 R217, RZ, RZ, UR17 ;  /* 0x00000011ffd97e24 */ /* 0x000fe2000f8e00ff */
[----:B------:R-:W-:Y:S01]  /*0dc0*/  ISETP.GT.U32.AND P5, PT, R12, R6, PT ;  /* 0x000000060c00720c */ /* 0x000fe20003fa4070 */
[----:B------:R-:W-:Y:S01]  /*0dd0*/  IMAD.U32 R211, RZ, RZ, UR18 ;  /* 0x00000012ffd37e24 */ /* 0x000fe2000f8e00ff */
[----:B------:R-:W-:Y:S01]  /*0de0*/  IADD3 R3, R8, 0x8, RZ ;  /* 0x0000000808037810 */ /* 0x000fe20007ffe0ff */
[----:B------:R-:W-:Y:S01]  /*0df0*/  IMAD.U32 R199, RZ, RZ, UR19 ;  /* 0x00000013ffc77e24 */ /* 0x000fe2000f8e00ff */
[----:B------:R-:W-:Y:S01]  /*0e00*/  ISETP.GT.U32.AND P4, PT, R13, R0, PT ;  /* 0x000000000d00720c */ /* 0x000fe20003f84070 */
[--C-:B------:R-:W-:Y:S01]  /*0e10*/  @!P6 IMAD.IADD R7, R7, 0x1, -R12.reuse ;  /* 0x000000010707e824 */ /* 0x100fe200078e0a0c */
[----:B------:R-:W-:Y:S01]  /*0e20*/  ISETP.GE.AND P2, PT, R3, RZ, PT ;  /* 0x000000ff0300720c */ /* 0x000fe20003f46270 */
[----:B------:R-:W-:Y:S01]  /*0e30*/  IMAD.U32 R195, RZ, RZ, UR20 ;  /* 0x00000014ffc37e24 */ /* 0x000fe2000f8e00ff */
[----:B------:R-:W-:Y:S01]  /*0e40*/  IABS R9, R3 ;  /* 0x0000000300097213 */ /* 0x000fe20000000000 */
[----:B------:R-:W-:Y:S01]  /*0e50*/  IMAD.HI.U32 R3, R2, R5, RZ ;  /* 0x0000000502037227 */ /* 0x000fe200078e00ff */
[----:B------:R-:W-:Y:S01]  /*0e60*/  ISETP.GT.U32.AND P6, PT, R12, R7, PT ;  /* 0x000000070c00720c */ /* 0x000fe20003fc4070 */
[----:B------:R-:W-:Y:S01]  /*0e70*/  CS2R R110, SRZ ;  /* 0x00000000006e7805 */ /* 0x000fe2000001ff00 */
[----:B------:R-:W-:Y:S01]  /*0e80*/  CS2R R104, SRZ ;  /* 0x0000000000687805 */ /* 0x000fe2000001ff00 */
[--C-:B------:R-:W-:Y:S01]  /*0e90*/  @!P5 IMAD.IADD R6, R6, 0x1, -R12.reuse ;  /* 0x000000010606d824 */ /* 0x100fe200078e0a0c */
[----:B------:R-:W-:Y:S01]  /*0ea0*/  ISETP.GE.AND P5, PT, R33, RZ, PT ;  /* 0x000000ff2100720c */ /* 0x000fe20003fa6270 */
        /* <DEDUP_REMOVED lines=8> */
[----:B------:R-:W-:Y:S01]  /*0f30*/  @!P4 IMAD.IADD R0, R0, 0x1, -R13 ;  /* 0x000000010000c824 */ /* 0x000fe200078e0a0d */
[----:B------:R-:W-:Y:S01]  /*0f40*/  ISETP.GE.AND P4, PT, R14, RZ, PT ;  /* 0x000000ff0e00720c */ /* 0x000fe20003f86270 */
[----:B------:R-:W-:Y:S01]  /*0f50*/  @!P6 IMAD.IADD R7, R7, 0x1, -R12 ;  /* 0x000000010707e824 */ /* 0x000fe200078e0a0c */
[----:B0-----:R-:W-:Y:S01]  /*0f60*/  LOP3.LUT R14, R15, 0x1f, RZ, 0xc0, !PT ;  /* 0x0000001f0f0e7812 */ /* 0x001fe200078ec0ff */
[----:B------:R-:W-:Y:S01]  /*0f70*/  @!P5 IMAD.MOV R6, RZ, RZ, -R6 ;  /* 0x000000ffff06d224 */ /* 0x000fe200078e0a06 */
[C---:B------:R-:W-:Y:S01]  /*0f80*/  ISETP.GT.U32.AND P6, PT, R13.reuse, R0, PT ;  /* 0x000000000d00720c */ /* 0x040fe20003fc4070 */
[----:B------:R-:W-:Y:S01]  /*0f90*/  IMAD.MOV R8, RZ, RZ, -R3 ;  /* 0x000000ffff087224 */ /* 0x000fe200078e0a03 */
[----:B------:R-:W-:Y:S01]  /*0fa0*/  ISETP.GT.U32.AND P5, PT, R13, R2, PT ;  /* 0x000000020d00720c */ /* 0x000fe20003fa4070 */
[----:B------:R-:W-:Y:S01]  /*0fb0*/  IMAD.MOV R5, RZ, RZ, -R4 ;  /* 0x000000ffff057224 */ /* 0x000fe200078e0a04 */
[----:B------:R-:W-:Y:S01]  /*0fc0*/  LOP3.LUT R3, R15, 0x7, RZ, 0xc0, !PT ;  /* 0x000000070f037812 */ /* 0x000fe200078ec0ff */
[C---:B------:R-:W-:Y:S01]  /*0fd0*/  IMAD R4, R13.reuse, R8, R9 ;  /* 0x000000080d047224 */ /* 0x040fe200078e0209 */
[----:B------:R-:W-:Y:S01]  /*0fe0*/  CS2R R92, SRZ ;  /* 0x00000000005c7805 */ /* 0x000fe2000001ff00 */
[----:B------:R-:W-:Y:S01]  /*0ff0*/  IMAD R5, R13, R5, R10 ;  /* 0x000000050d057224 */ /* 0x000fe200078e020a */
[----:B------:R-:W-:Y:S01]  /*1000*/  CS2R R94, SRZ ;  /* 0x00000000005e7805 */ /* 0x000fe2000001ff00 */
[----:B------:R-:W-:Y:S01]  /*1010*/  IMAD.SHL.U32 R8, R15, 0x8, RZ ;  /* 0x000000080f087824 */ /* 0x000fe200078e00ff */
[----:B------:R-:W-:Y:S01]  /*1020*/  CS2R R88, SRZ ;  /* 0x0000000000587805 */ /* 0x000fe2000001ff00 */
[----:B------:R-:W-:Y:S01]  /*1030*/  @!P4 IMAD.MOV R7, RZ, RZ, -R7 ;  /* 0x000000ffff07c224 */ /* 0x000fe200078e0a07 */
[----:B------:R-:W-:Y:S01]  /*1040*/  CS2R R90, SRZ ;  /* 0x00000000005a7805 */ /* 0x000fe2000001ff00 */
[--C-:B------:R-:W-:Y:S01]  /*1050*/  @!P6 IMAD.IADD R0, R0, 0x1, -R13.reuse ;  /* 0x000000010000e824 */ /* 0x100fe200078e0a0d */
[C---:B------:R-:W-:Y:S01]  /*1060*/  ISETP.GT.U32.AND P6, PT, R13.reuse, R4, PT ;  /* 0x000000040d00720c */ /* 0x040fe20003fc4070 */
[----:B------:R-:W-:Y:S01]  /*1070*/  @!P5 IMAD.IADD R2, R2, 0x1, -R13 ;  /* 0x000000010202d824 */ /* 0x000fe200078e0a0d */
[----:B------:R-:W-:Y:S01]  /*1080*/  ISETP.GT.U32.AND P5, PT, R13, R5, PT ;  /* 0x000000050d00720c */ /* 0x000fe20003fa4070 */
[----:B------:R-:W-:Y:S01]  /*1090*/  IMAD R9, R3, 0x410, RZ ;  /* 0x0000041003097824 */ /* 0x000fe200078e02ff */
[----:B------:R-:W-:Y:S01]  /*10a0*/  LOP3.LUT R10, R8, 0x30, RZ, 0xc0, !PT ;  /* 0x00000030080a7812 */ /* 0x000fe200078ec0ff */
[----:B------:R-:W-:Y:S01]  /*10b0*/  IMAD.SHL.U32 R12, R15, 0x200, RZ ;  /* 0x000002000f0c7824 */ /* 0x000fe200078e00ff */
[----:B------:R-:W-:Y:S01]  /*10c0*/  LOP3.LUT R8, R202, 0x10, RZ, 0xc0, !PT ;  /* 0x00000010ca087812 */ /* 0x000fe200078ec0ff */
[----:B------:R-:W-:Y:S01]  /*10d0*/  @!P0 IMAD.MOV R0, RZ, RZ, -R0 ;  /* 0x000000ffff008224 */ /* 0x000fe200078e0a00 */
[----:B------:R-:W-:Y:S01]  /*10e0*/  CS2R R56, SRZ ;  /* 0x0000000000387805 */ /* 0x000fe2000001ff00 */
[----:B------:R-:W-:Y:S01]  /*10f0*/  IMAD R3, R3, 0x40, R10 ;  /* 0x0000004003037824 */ /* 0x000fe200078e020a */
[----:B------:R-:W-:Y:S01]  /*1100*/  LOP3.LUT R8, R8, 0xe0, R15, 0xf8, !PT ;  /* 0x000000e008087812 */ /* 0x000fe200078ef80f */
[----:B------:R0:W-:Y:S01]  /*1110*/  STL [R1+0x5c], R12 ;  /* 0x00005c0c01007387 */ /* 0x0001e20000100800 */
[----:B------:R-:W-:Y:S01]  /*1120*/  LOP3.LUT R182, R12, 0x2000, RZ, 0xc0, !PT ;  /* 0x000020000cb67812 */ /* 0x000fe200078ec0ff */
[--C-:B------:R-:W-:Y:S01]  /*1130*/  @!P6 IMAD.IADD R4, R4, 0x1, -R13.reuse ;  /* 0x000000010404e824 */ /* 0x100fe200078e0a0d */
[----:B------:R-:W-:Y:S01]  /*1140*/  ISETP.GT.U32.AND P6, PT, R13, R2, PT ;  /* 0x000000020d00720c */ /* 0x000fe20003fc4070 */
[--C-:B------:R-:W-:Y:S01]  /*1150*/  @!P5 IMAD.IADD R5, R5, 0x1, -R13.reuse ;  /* 0x000000010505d824 */ /* 0x100fe200078e0a0d */
[----:B------:R-:W-:Y:S01]  /*1160*/  LOP3.LUT R202, R3, 0x30, R202, 0x78, !PT ;  /* 0x0000003003ca7812 */ /* 0x000fe200078e78ca */
[----:B------:R-:W-:Y:S01]  /*1170*/  IMAD R245, R14, c[0x0][0x18c], RZ ;  /* 0x000063000ef57a24 */ /* 0x000fe200078e02ff */
[C---:B------:R-:W-:Y:S01]  /*1180*/  ISETP.GT.U32.AND P5, PT, R13.reuse, R4, PT ;  /* 0x000000040d00720c */ /* 0x040fe20003fa4070 */
[----:B------:R-:W-:Y:S01]  /*1190*/  IMAD.U32 R191, RZ, RZ, UR21 ;  /* 0x00000015ffbf7e24 */ /* 0x000fe2000f8e00ff */
[----:B------:R-:W-:Y:S01]  /*11a0*/  ISETP.GT.U32.AND P4, PT, R13, R5, PT ;  /* 0x000000050d00720c */ /* 0x000fe20003f84070 */
[----:B------:R-:W-:Y:S01]  /*11b0*/  IMAD.U32 R187, RZ, RZ, UR22 ;  /* 0x00000016ffbb7e24 */ /* 0x000fe2000f8e00ff */
[----:B------:R-:W-:Y:S01]  /*11c0*/  LOP3.LUT R3, RZ, c[0x0][0x178], RZ, 0x33, !PT ;  /* 0x00005e00ff037a12 */ /* 0x000fe200078e33ff */
[----:B------:R-:W-:Y:S01]  /*11d0*/  IMAD.U32 R31, RZ, RZ, UR29 ;  /* 0x0000001dff1f7e24 */ /* 0x000fe2000f8e00ff */
[----:B------:R-:W-:Y:S01]  /*11e0*/  LOP3.LUT R9, R9, R8, RZ, 0x3c, !PT ;  /* 0x0000000809097212 */ /* 0x000fe200078e3cff */
[----:B------:R-:W-:Y:S01]  /*11f0*/  IMAD.U32 R35, RZ, RZ, UR30 ;  /* 0x0000001eff237e24 */ /* 0x000fe2000f8e00ff */
[----:B------:R-:W-:Y:S01]  /*1200*/  LEA R248, P0, R245, c[0x0][0x168], 0x1 ;  /* 0x00005a00f5f87a11 */ /* 0x000fe200078008ff */
[----:B------:R-:W-:Y:S01]  /*1210*/  @!P6 IMAD.IADD R2, R2, 0x1, -R13 ;  /* 0x000000010202e824 */ /* 0x000fe200078e0a0d */
[----:B------:R-:W-:Y:S01]  /*1220*/  ISETP.NE.AND P6, PT, RZ, c[0x0][0x178], PT ;  /* 0x00005e00ff007a0c */ /* 0x000fe20003fc5270 */
[----:B------:R-:W-:Y:S01]  /*1230*/  IMAD.IADD R182, R182, 0x1, R9 ;  /* 0x00000001b6b67824 */ /* 0x000fe200078e0209 */
[----:B------:R-:W-:Y:S01]  /*1240*/  CS2R R58, SRZ ;  /* 0x00000000003a7805 */ /* 0x000fe2000001ff00 */
[--C-:B------:R-:W-:Y:S01]  /*1250*/  @!P5 IMAD.IADD R4, R4, 0x1, -R13.reuse ;  /* 0x000000010404d824 */ /* 0x100fe200078e0a0d */
[----:B------:R-:W-:Y:S01]  /*1260*/  SEL R10, R3, R6, !P6 ;  /* 0x00000006030a7207 */ /* 0x000fe20007000000 */
[----:B------:R-:W-:Y:S01]  /*1270*/  @!P4 IMAD.IADD R5, R5, 0x1, -R13 ;  /* 0x000000010505c824 */ /* 0x000fe200078e0a0d */
[----:B0-----:R-:W-:Y:S01]  /*1280*/  SEL R12, R3, R7, !P6 ;  /* 0x00000007030c7207 */ /* 0x001fe20007000000 */
[----:B------:R-:W-:Y:S01]  /*1290*/  @!P3 IMAD.MOV R2, RZ, RZ, -R2 ;  /* 0x000000ffff02b224 */ /* 0x000fe200078e0a02 */
[----:B------:R-:W-:Y:S01]  /*12a0*/  ISETP.NE.AND P4, PT, RZ, c[0x0][0x17c], PT ;  /* 0x00005f00ff007a0c */ /* 0x000fe20003f85270 */
[----:B------:R-:W-:Y:S01]  /*12b0*/  @!P2 IMAD.MOV R4, RZ, RZ, -R4 ;  /* 0x000000ffff04a224 */ /* 0x000fe200078e0a04 */
[----:B------:R-:W-:Y:S01]  /*12c0*/  LOP3.LUT R3, RZ, c[0x0][0x17c], RZ, 0x33, !PT ;  /* 0x00005f00ff037a12 */ /* 0x000fe200078e33ff */
[----:B------:R-:W-:Y:S01]  /*12d0*/  @!P1 IMAD.MOV R5, RZ, RZ, -R5 ;  /* 0x000000ffff059224 */ /* 0x000fe200078e0a05 */
[----:B------:R-:W-:Y:S01]  /*12e0*/  LEA.HI.X.SX32 R245, R245, c[0x0][0x16c], 0x1, P0 ;  /* 0x00005b00f5f57a11 */ /* 0x000fe200000f0eff */
[----:B------:R-:W-:Y:S01]  /*12f0*/  IMAD.U32 R13, RZ, RZ, UR10 ;  /* 0x0000000aff0d7e24 */ /* 0x000fe2000f8e00ff */
[C---:B------:R-:W-:Y:S01]  /*1300*/  SEL R6, R3.reuse, R0, !P4 ;  /* 0x0000000003067207 */ /* 0x040fe20006000000 */
[----:B------:R-:W-:Y:S01]  /*1310*/  IMAD.SHL.U32 R0, R32, 0x2, RZ ;  /* 0x0000000220007824 */ /* 0x000fe200078e00ff */
[C---:B------:R-:W-:Y:S01]  /*1320*/  SEL R7, R3.reuse, R2, !P4 ;  /* 0x0000000203077207 */ /* 0x040fe20006000000 */
[----:B------:R-:W-:Y:S01]  /*1330*/  IMAD.U32 R39, RZ, RZ, UR31 ;  /* 0x0000001fff277e24 */ /* 0x000fe2000f8e00ff */
[C---:B------:R-:W-:Y:S01]  /*1340*/  SEL R8, R3.reuse, R4, !P4 ;  /* 0x0000000403087207 */ /* 0x040fe20006000000 */
[----:B------:R-:W-:Y:S01]  /*1350*/  IMAD.U32 R43, RZ, RZ, UR32 ;  /* 0x00000020ff2b7e24 */ /* 0x000fe2000f8e00ff */
[----:B------:R-:W-:Y:S01]  /*1360*/  SEL R9, R3, R5, !P4 ;  /* 0x0000000503097207 */ /* 0x000fe20006000000 */
[----:B------:R-:W-:Y:S01]  /*1370*/  IMAD R7, R7, c[0x0][0x190], RZ ;  /* 0x0000640007077a24 */ /* 0x000fe200078e02ff */
[----:B------:R-:W-:Y:S01]  /*1380*/  SHF.R.U32.HI R3, RZ, 0x2, R15 ;  /* 0x00000002ff037819 */ /* 0x000fe2000001160f */
[----:B------:R-:W-:Y:S01]  /*1390*/  IMAD.U32 R15, RZ, RZ, UR11 ;  /* 0x0000000bff0f7e24 */ /* 0x000fe2000f8e00ff */
[C---:B------:R-:W-:Y:S01]  /*13a0*/  LOP3.LUT R2, R0.reuse, 0x10, RZ, 0x3c, !PT ;  /* 0x0000001000027812 */ /* 0x040fe200078e3cff */
[----:B------:R-:W-:Y:S01]  /*13b0*/  IMAD.U32 R47, RZ, RZ, UR33 ;  /* 0x00000021ff2f7e24 */ /* 0x000fe2000f8e00ff */
[C---:B------:R-:W-:Y:S01]  /*13c0*/  LOP3.LUT R2, R0.reuse, 0x40, RZ, 0x3c, !PT ;  /* 0x0000004000027812 */ /* 0x040fe200078e3cff */
[----:B------:R-:W-:Y:S01]  /*13d0*/  IMAD.U32 R151, RZ, RZ, UR34 ;  /* 0x00000022ff977e24 */ /* 0x000fe2000f8e00ff */
[C---:B------:R-:W-:Y:S01]  /*13e0*/  LOP3.LUT R3, R0.reuse, 0x30, R3, 0x78, !PT ;  /* 0x0000003000037812 */ /* 0x040fe200078e7803 */
[----:B------:R-:W-:Y:S01]  /*13f0*/  IMAD.U32 R159, RZ, RZ, UR35 ;  /* 0x00000023ff9f7e24 */ /* 0x000fe2000f8e00ff */
[C---:B------:R-:W-:Y:S01]  /*1400*/  LOP3.LUT R4, R0.reuse, 0x20, RZ, 0x3c, !PT ;  /* 0x0000002000047812 */ /* 0x040fe200078e3cff */
[----:B------:R-:W-:Y:S01]  /*1410*/  IMAD.U32 R167, RZ, RZ, UR36 ;  /* 0x00000024ffa77e24 */ /* 0x000fe2000f8e00ff */
[----:B------:R-:W-:Y:S01]  /*1420*/  LOP3.LUT R2, R0, 0x70, RZ, 0x3c, !PT ;  /* 0x0000007000027812 */ /* 0x000fe200078e3cff */
[----:B------:R-:W-:Y:S01]  /*1430*/  IMAD R2, R10, c[0x0][0x184], RZ ;  /* 0x000061000a027a24 */ /* 0x000fe200078e02ff */
[----:B------:R-:W-:Y:S01]  /*1440*/  LOP3.LUT R3, R0, 0x30, RZ, 0x3c, !PT ;  /* 0x0000003000037812 */ /* 0x000fe200078e3cff */
[----:B------:R-:W-:Y:S01]  /*1450*/  IMAD R10, R6, c[0x0][0x190], RZ ;  /* 0x00006400060a7a24 */ /* 0x000fe200078e02ff */
[----:B------:R-:W-:Y:S01]  /*1460*/  LOP3.LUT R4, R0, 0x50, RZ, 0x3c, !PT ;  /* 0x0000005000047812 */ /* 0x000fe200078e3cff */
[----:B------:R-:W-:Y:S01]  /*1470*/  IMAD R4, R12, c[0x0][0x184], RZ ;  /* 0x000061000c047a24 */ /* 0x000fe200078e02ff */
[----:B------:R-:W-:Y:S01]  /*1480*/  LOP3.LUT R3, R0, 0x60, RZ, 0x3c, !PT ;  /* 0x0000006000037812 */ /* 0x000fe200078e3cff */
[----:B------:R-:W-:Y:S01]  /*1490*/  IMAD R6, R8, c[0x0][0x190], RZ ;  /* 0x0000640008067a24 */ /* 0x000fe200078e02ff */
[----:B------:R0:W-:Y:S01]  /*14a0*/  STL [R1+0x58], R10 ;  /* 0x0000580a01007387 */ /* 0x0001e20000100800 */
[----:B------:R-:W-:Y:S01]  /*14b0*/  IMAD.WIDE R2, R2, 0x2, RZ ;  /* 0x0000000202027825 */ /* 0x000fe200078e02ff */
[----:B------:R-:W-:-:S02]  /*14c0*/  USHF.R.S32.HI UR6, URZ, 0x5, UR4 ;  /* 0x000000053f067899 */ /* 0x000fc40008011404 */
[----:B------:R-:W-:Y:S01]  /*14d0*/  STL [R1+0x54], R7 ;  /* 0x0000540701007387 */ /* 0x000fe20000100800 */
[----:B------:R-:W-:-:S03]  /*14e0*/  IMAD.WIDE R4, R4, 0x2, RZ ;  /* 0x0000000204047825 */ /* 0x000fc600078e02ff */
[----:B------:R1:W-:Y:S01]  /*14f0*/  STL [R1+0x50], R6 ;  /* 0x0000500601007387 */ /* 0x0003e20000100800 */
[----:B------:R-:W-:Y:S02]  /*1500*/  IMAD.U32 R171, RZ, RZ, UR37 ;  /* 0x00000025ffab7e24 */ /* 0x000fe4000f8e00ff */
[----:B0-----:R-:W-:Y:S02]  /*1510*/  IMAD R10, R9, c[0x0][0x190], RZ ;  /* 0x00006400090a7a24 */ /* 0x001fe400078e02ff */
[----:B------:R-:W-:-:S03]  /*1520*/  IMAD.WIDE R8, R11, 0x2, R2 ;  /* 0x000000020b087825 */ /* 0x000fc600078e0202 */
[----:B------:R0:W-:Y:S01]  /*1530*/  STL [R1+0x4c], R10 ;  /* 0x00004c0a01007387 */ /* 0x0001e20000100800 */
[----:B------:R-:W-:Y:S01]  /*1540*/  IMAD.U32 R175, RZ, RZ, UR5 ;  /* 0x00000005ffaf7e24 */ /* 0x000fe2000f8e00ff */
[----:B------:R-:W-:Y:S01]  /*1550*/  ULDC.64 UR4, c[0x0][0x160] ;  /* 0x0000580000047ab9 */ /* 0x000fe20000000a00 */
[----:B-1----:R-:W-:Y:S01]  /*1560*/  IMAD.WIDE R6, R11, 0x2, R4 ;  /* 0x000000020b067825 */ /* 0x002fe200078e0204 */
[----:B------:R1:W-:Y:S03]  /*1570*/  STL.64 [R1+0x38], R8 ;  /* 0x0000380801007387 */ /* 0x0003e60000100a00 */
[--C-:B------:R-:W-:Y:S01]  /*1580*/  IMAD.WIDE R184, R19, 0x2, R2.reuse ;  /* 0x0000000213b87825 */ /* 0x100fe200078e0202 */
[----:B------:R2:W-:Y:S03]  /*1590*/  STL.64 [R1+0x30], R6 ;  /* 0x0000300601007387 */ /* 0x0005e60000100a00 */
[----:B0-----:R-:W-:-:S04]  /*15a0*/  IMAD.WIDE R10, R13, 0x2, R2 ;  /* 0x000000020d0a7825 */ /* 0x001fc800078e0202 */
[----:B------:R-:W-:Y:S01]  /*15b0*/  IMAD.WIDE R250, R247, 0x2, R2 ;  /* 0x00000002f7fa7825 */ /* 0x000fe200078e0202 */
[----:B------:R0:W-:Y:S03]  /*15c0*/  STL.64 [R1+0x28], R10 ;  /* 0x0000280a01007387 */ /* 0x0001e60000100a00 */
[----:B-1----:R-:W-:-:S04]  /*15d0*/  IMAD.WIDE R8, R13, 0x2, R4 ;  /* 0x000000020d087825 */ /* 0x002fc800078e0204 */
[--C-:B--2---:R-:W-:Y:S01]  /*15e0*/  IMAD.WIDE R6, R15, 0x2, R2.reuse ;  /* 0x000000020f067825 */ /* 0x104fe200078e0202 */
[----:B------:R1:W-:Y:S03]  /*15f0*/  STL.64 [R1+0x20], R8 ;  /* 0x0000200801007387 */ /* 0x0003e60000100a00 */
[----:B------:R-:W-:Y:S01]  /*1600*/  IMAD.WIDE R12, R23, 0x2, R2 ;  /* 0x00000002170c7825 */ /* 0x000fe200078e0202 */
[----:B------:R2:W-:Y:S03]  /*1610*/  STL.64 [R1+0x18], R6 ;  /* 0x0000180601007387 */ /* 0x0005e60000100a00 */
[----:B0-----:R-:W-:-:S04]  /*1620*/  IMAD.WIDE R10, R15, 0x2, R4 ;  /* 0x000000020f0a7825 */ /* 0x001fc800078e0204 */
[----:B------:R-:W-:Y:S01]  /*1630*/  IMAD.WIDE R14, R23, 0x2, R4 ;  /* 0x00000002170e7825 */ /* 0x000fe200078e0204 */
[----:B------:R0:W-:Y:S03]  /*1640*/  STL.64 [R1+0x10], R10 ;  /* 0x0000100a01007387 */ /* 0x0001e60000100a00 */
[----:B-1----:R-:W-:-:S04]  /*1650*/  IMAD.WIDE R8, R17, 0x2, R2 ;  /* 0x0000000211087825 */ /* 0x002fc800078e0202 */
[----:B--2---:R-:W-:Y:S01]  /*1660*/  IMAD.WIDE R6, R17, 0x2, R4 ;  /* 0x0000000211067825 */ /* 0x004fe200078e0204 */
[----:B------:R1:W-:Y:S03]  /*1670*/  STL.64 [R1+0x8], R8 ;  /* 0x0000080801007387 */ /* 0x0003e60000100a00 */
[----:B------:R-:W-:Y:S01]  /*1680*/  IMAD.WIDE R16, R25, 0x2, R2 ;  /* 0x0000000219107825 */ /* 0x000fe200078e0202 */
[----:B------:R2:W-:Y:S03]  /*1690*/  STL.64 [R1], R6 ;  /* 0x0000000601007387 */ /* 0x0005e60000100a00 */
[----:B0-----:R-:W-:-:S04]  /*16a0*/  IMAD.WIDE R10, R21, 0x2, R4 ;  /* 0x00000002150a7825 */ /* 0x001fc800078e0204 */
[----:B------:R-:W-:-:S04]  /*16b0*/  IMAD.WIDE R22, R27, 0x2, R4 ;  /* 0x000000021b167825 */ /* 0x000fc800078e0204 */
[----:B-1----:R-:W-:-:S04]  /*16c0*/  IMAD.WIDE R8, R21, 0x2, R2 ;  /* 0x0000000215087825 */ /* 0x002fc800078e0202 */
[----:B--2---:R-:W-:-:S04]  /*16d0*/  IMAD.WIDE R6, R19, 0x2, R4 ;  /* 0x0000000213067825 */ /* 0x004fc800078e0204 */
[----:B------:R-:W-:-:S04]  /*16e0*/  IMAD.WIDE R18, R25, 0x2, R4 ;  /* 0x0000000219127825 */ /* 0x000fc800078e0204 */
        /* <DEDUP_REMOVED lines=44> */
.L_x_3:
[----:B------:R-:W-:Y:S01]  /*19b0*/  ISETP.GT.AND P2, PT, R183, RZ, PT ;  /* 0x000000ffb700720c */ /* 0x000fe20003f44270 */
[----:B------:R0:W-:Y:S01]  /*19c0*/  STL.64 [R1+0x70], R90 ;  /* 0x0000705a01007387 */ /* 0x0001e20000100a00 */
[----:B------:R-:W-:Y:S02]  /*19d0*/  IADD3 R52, P0, R2, UR4, RZ ;  /* 0x0000000402347c10 */ /* 0x000fe4000ff1e0ff */
[----:B------:R-:W-:Y:S02]  /*19e0*/  IADD3 R54, P1, R4, UR4, RZ ;  /* 0x0000000404367c10 */ /* 0x000fe4000ff3e0ff */
[----:B------:R-:W-:Y:S02]  /*19f0*/  PRMT R50, RZ, 0x7610, R50 ;  /* 0x00007610ff327816 */ /* 0x000fe40000000032 */
[----:B------:R-:W-:Y:S02]  /*1a00*/  IADD3.X R53, R3, UR5, RZ, P0, !PT ;  /* 0x0000000503357c10 */ /* 0x000fe400087fe4ff */
[----:B------:R-:W-:-:S02]  /*1a10*/  PRMT R49, RZ, 0x7610, R49 ;  /* 0x00007610ff317816 */ /* 0x000fc40000000031 */
[----:B------:R-:W-:Y:S01]  /*1a20*/  IADD3.X R55, R5, UR5, RZ, P1, !PT ;  /* 0x0000000505377c10 */ /* 0x000fe20008ffe4ff */
[----:B------:R1:W2:Y:S01]  /*1a30*/  @P2 LDG.E.U16 R50, [R52.64] ;  /* 0x0000000834322981 */ /* 0x0002a2000c1e1500 */
[----:B------:R-:W-:-:S03]  /*1a40*/  ISETP.GT.AND P3, PT, R183, 0x1, PT ;  /* 0x00000001b700780c */ /* 0x000fc60003f64270 */
[----:B------:R3:W4:Y:S01]  /*1a50*/  @P2 LDG.E.U16 R49, [R54.64] ;  /* 0x0000000836312981 */ /* 0x000722000c1e1500 */
[----:B------:R-:W-:Y:S02]  /*1a60*/  PRMT R161, RZ, 0x7610, R161 ;  /* 0x00007610ffa17816 */ /* 0x000fe400000000a1 */
[----:B------:R-:W-:Y:S01]  /*1a70*/  PRMT R203, RZ, 0x7610, R203 ;  /* 0x00007610ffcb7816 */ /* 0x000fe200000000cb */
[----:B0-----:R-:W5:Y:S01]  /*1a80*/  LDL.64 R90, [R1+0x8] ;  /* 0x00000800015a7983 */ /* 0x001f620000100a00 */
[----:B-1----:R-:W-:Y:S02]  /*1a90*/  IADD3 R52, P0, R176, UR4, RZ ;  /* 0x00000004b0347c10 */ /* 0x002fe4000ff1e0ff */
[----:B---3--:R-:W-:Y:S01]  /*1aa0*/  IADD3 R54, P1, R178, UR4, RZ ;  /* 0x00000004b2367c10 */ /* 0x008fe2000ff3e0ff */
[----:B------:R0:W-:Y:S01]  /*1ab0*/  STL.64 [R1+0x68], R56 ;  /* 0x0000683801007387 */ /* 0x0001e20000100a00 */
[----:B------:R-:W-:Y:S02]  /*1ac0*/  IADD3.X R53, R177, UR5, RZ, P0, !PT ;  /* 0x00000005b1357c10 */ /* 0x000fe400087fe4ff */
[----:B------:R-:W-:-:S02]  /*1ad0*/  IADD3.X R55, R179, UR5, RZ, P1, !PT ;  /* 0x00000005b3377c10 */ /* 0x000fc40008ffe4ff */
[----:B------:R-:W-:Y:S01]  /*1ae0*/  ISETP.GT.AND P2, PT, R183, 0x2, PT ;  /* 0x00000002b700780c */ /* 0x000fe20003f44270 */
[----:B------:R1:W3:Y:S01]  /*1af0*/  @P3 LDG.E.U16 R161, [R52.64] ;  /* 0x0000000834a13981 */ /* 0x0002e2000c1e1500 */
[----:B------:R-:W-:-:S03]  /*1b00*/  PRMT R87, RZ, 0x7610, R87 ;  /* 0x00007610ff577816 */ /* 0x000fc60000000057 */
[----:B------:R1:W2:Y:S01]  /*1b10*/  @P3 LDG.E.U16 R203, [R54.64] ;  /* 0x0000000836cb3981 */ /* 0x0002a2000c1e1500 */
[----:B------:R-:W-:Y:S02]  /*1b20*/  PRMT R152, RZ, 0x7610, R152 ;  /* 0x00007610ff987816 */ /* 0x000fe40000000098 */
[----:B------:R-:W-:Y:S01]  /*1b30*/  PRMT R81, RZ, 0x7610, R81 ;  /* 0x00007610ff517816 */ /* 0x000fe20000000051 */
[----:B0-----:R-:W2:Y:S01]  /*1b40*/  LDL.64 R56, [R1] ;  /* 0x0000000001387983 */ /* 0x001ea20000100a00 */
[----:B-1----:R-:W-:Y:S02]  /*1b50*/  IADD3 R52, P0, R172, UR4, RZ ;  /* 0x00000004ac347c10 */ /* 0x002fe4000ff1e0ff */
[----:B------:R-:W-:Y:S01]  /*1b60*/  IADD3 R54, P1, R174, UR4, RZ ;  /* 0x00000004ae367c10 */ /* 0x000fe2000ff3e0ff */
[----:B------:R0:W-:Y:S01]  /*1b70*/  STL.64 [R1+0x60], R58 ;  /* 0x0000603a01007387 */ /* 0x0001e20000100a00 */
[----:B------:R-:W-:Y:S02]  /*1b80*/  IADD3.X R53, R173, UR5, RZ, P0, !PT ;  /* 0x00000005ad357c10 */ /* 0x000fe400087fe4ff */
[----:B------:R-:W-:-:S02]  /*1b90*/  IADD3.X R55, R175, UR5, RZ, P1, !PT ;  /* 0x00000005af377c10 */ /* 0x000fc40008ffe4ff */
[----:B------:R-:W-:Y:S01]  /*1ba0*/  ISETP.GT.AND P3, PT, R183, 0x3, PT ;  /* 0x00000003b700780c */ /* 0x000fe20003f64270 */
[----:B------:R1:W2:Y:S04]  /*1bb0*/  @P2 LDG.E.U16 R87, [R52.64] ;  /* 0x0000000834572981 */ /* 0x0002a8000c1e1500 */
[----:B------:R1:W2:Y:S01]  /*1bc0*/  @P2 LDG.E.U16 R152, [R54.64] ;  /* 0x0000000836982981 */ /* 0x0002a2000c1e1500 */
[----:B------:R-:W-:Y:S02]  /*1bd0*/  PRMT R82, RZ, 0x7610, R82 ;  /* 0x00007610ff527816 */ /* 0x000fe40000000052 */
[----:B------:R-:W-:Y:S01]  /*1be0*/  PRMT R75, RZ, 0x7610, R75 ;  /* 0x00007610ff4b7816 */ /* 0x000fe2000000004b */
[----:B0-----:R-:W2:Y:S01]  /*1bf0*/  LDL.64 R58, [R1+0x10] ;  /* 0x00001000013a7983 */ /* 0x001ea20000100a00 */
[----:B-1----:R-:W-:-:S02]  /*1c00*/  IADD3 R52, P0, R168, UR4, RZ ;  /* 0x00000004a8347c10 */ /* 0x002fc4000ff1e0ff */
[----:B------:R-:W-:Y:S02]  /*1c10*/  IADD3 R54, P1, R170, UR4, RZ ;  /* 0x00000004aa367c10 */ /* 0x000fe4000ff3e0ff */
[----:B------:R-:W-:Y:S02]  /*1c20*/  IADD3.X R53, R169, UR5, RZ, P0, !PT ;  /* 0x00000005a9357c10 */ /* 0x000fe400087fe4ff */
[----:B------:R-:W-:Y:S02]  /*1c30*/  IADD3.X R55, R171, UR5, RZ, P1, !PT ;  /* 0x00000005ab377c10 */ /* 0x000fe40008ffe4ff */
[----:B------:R-:W-:Y:S01]  /*1c40*/  ISETP.GT.AND P2, PT, R183, 0x4, PT ;  /* 0x00000004b700780c */ /* 0x000fe20003f44270 */
[----:B------:R0:W2:Y:S04]  /*1c50*/  @P3 LDG.E.U16 R81, [R52.64] ;  /* 0x0000000834513981 */ /* 0x0000a8000c1e1500 */
[----:B------:R1:W2:Y:S01]  /*1c60*/  @P3 LDG.E.U16 R82, [R54.64] ;  /* 0x0000000836523981 */ /* 0x0002a2000c1e1500 */
[----:B------:R-:W-:-:S02]  /*1c70*/  PRMT R76, RZ, 0x7610, R76 ;  /* 0x00007610ff4c7816 */ /* 0x000fc4000000004c */
[----:B0-----:R-:W-:Y:S02]  /*1c80*/  IADD3 R52, P0, R164, UR4, RZ ;  /* 0x00000004a4347c10 */ /* 0x001fe4000ff1e0ff */
[----:B-1----:R-:W-:Y:S02]  /*1c90*/  IADD3 R54, P1, R166, UR4, RZ ;  /* 0x00000004a6367c10 */ /* 0x002fe4000ff3e0ff */
[----:B------:R-:W-:Y:S02]  /*1ca0*/  IADD3.X R53, R165, UR5, RZ, P0, !PT ;  /* 0x00000005a5357c10 */ /* 0x000fe400087fe4ff */
[----:B------:R-:W-:Y:S02]  /*1cb0*/  IADD3.X R55, R167, UR5, RZ, P1, !PT ;  /* 0x00000005a7377c10 */ /* 0x000fe40008ffe4ff */
[----:B------:R-:W-:Y:S01]  /*1cc0*/  ISETP.GT.AND P3, PT, R183, 0x5, PT ;  /* 0x00000005b700780c */ /* 0x000fe20003f64270 */
[----:B------:R0:W2:Y:S01]  /*1cd0*/  @P2 LDG.E.U16 R75, [R52.64] ;  /* 0x00000008344b2981 */ /* 0x0000a2000c1e1500 */
[----:B------:R-:W-:-:S03]  /*1ce0*/  PRMT R69, RZ, 0x7610, R69 ;  /* 0x00007610ff457816 */ /* 0x000fc60000000045 */
[----:B------:R1:W2:Y:S01]  /*1cf0*/  @P2 LDG.E.U16 R76, [R54.64] ;  /* 0x00000008364c2981 */ /* 0x0002a2000c1e1500 */
[----:B------:R-:W-:Y:S02]  /*1d00*/  PRMT R70, RZ, 0x7610, R70 ;  /* 0x00007610ff467816 */ /* 0x000fe40000000046 */
        /* <DEDUP_REMOVED lines=8> */
[----:B------:R-:W-:Y:S02]  /*1d90*/  ISETP.GT.AND P3, PT, R183, 0x7, PT ;  /* 0x00000007b700780c */ /* 0x000fe40003f64270 */
[----:B0-----:R-:W-:Y:S02]  /*1da0*/  IADD3 R52, P0, R148, UR4, RZ ;  /* 0x0000000494347c10 */ /* 0x001fe4000ff1e0ff */
[----:B-1----:R-:W-:Y:S02]  /*1db0*/  IADD3 R54, P1, R150, UR4, RZ ;  /* 0x0000000496367c10 */ /* 0x002fe4000ff3e0ff */
[----:B------:R-:W-:Y:S02]  /*1dc0*/  IADD3.X R53, R149, UR5, RZ, P0, !PT ;  /* 0x0000000595357c10 */ /* 0x000fe400087fe4ff */
[----:B------:R-:W-:Y:S02]  /*1dd0*/  PRMT R64, RZ, 0x7610, R64 ;  /* 0x00007610ff407816 */ /* 0x000fe40000000040 */
[----:B------:R-:W-:Y:S01]  /*1de0*/  IADD3.X R55, R151, UR5, RZ, P1, !PT ;  /* 0x0000000597377c10 */ /* 0x000fe20008ffe4ff */
[----:B------:R0:W2:Y:S01]  /*1df0*/  @P2 LDG.E.U16 R63, [R52.64] ;  /* 0x00000008343f2981 */ /* 0x0000a2000c1e1500 */
[----:B------:R-:W-:-:S02]  /*1e00*/  IADD3 R66, P1, R46, UR4, RZ ;  /* 0x000000042e427c10 */ /* 0x000fc4000ff3e0ff */
[----:B------:R-:W-:Y:S01]  /*1e10*/  PRMT R60, RZ, 0x7610, R60 ;  /* 0x00007610ff3c7816 */ /* 0x000fe2000000003c */
[----:B------:R1:W2:Y:S01]  /*1e20*/  @P2 LDG.E.U16 R64, [R54.64] ;  /* 0x0000000836402981 */ /* 0x0002a2000c1e1500 */
[----:B------:R-:W-:Y:S02]  /*1e30*/  IADD3.X R67, R47, UR5, RZ, P1, !PT ;  /* 0x000000052f437c10 */ /* 0x000fe40008ffe4ff */
[----:B------:R-:W-:Y:S02]  /*1e40*/  ISETP.GT.AND P2, PT, R183, 0x8, PT ;  /* 0x00000008b700780c */ /* 0x000fe40003f44270 */
[----:B0-----:R-:W-:Y:S01]  /*1e50*/  IADD3 R52, P0, R44, UR4, RZ ;  /* 0x000000042c347c10 */ /* 0x001fe2000ff1e0ff */
[----:B------:R0:W2:Y:S01]  /*1e60*/  @P3 LDG.E.U16 R60, [R66.64] ;  /* 0x00000008423c3981 */ /* 0x0000a2000c1e1500 */
[----:B-1----:R-:W-:Y:S02]  /*1e70*/  PRMT R55, RZ, 0x7610, R55 ;  /* 0x00007610ff377816 */ /* 0x002fe40000000037 */
[----:B------:R-:W-:-:S02]  /*1e80*/  IADD3.X R53, R45, UR5, RZ, P0, !PT ;  /* 0x000000052d357c10 */ /* 0x000fc400087fe4ff */
[----:B------:R-:W-:Y:S02]  /*1e90*/  IADD3 R72, P1, R42, UR4, RZ ;  /* 0x000000042a487c10 */ /* 0x000fe4000ff3e0ff */
[----:B0-----:R-:W-:Y:S01]  /*1ea0*/  IADD3 R66, P0, R40, UR4, RZ ;  /* 0x0000000428427c10 */ /* 0x001fe2000ff1e0ff */
[----:B------:R0:W2:Y:S01]  /*1eb0*/  @P3 LDG.E.U16 R55, [R52.64] ;  /* 0x0000000834373981 */ /* 0x0000a2000c1e1500 */
[----:B------:R-:W-:Y:S02]  /*1ec0*/  PRMT R51, RZ, 0x7610, R51 ;  /* 0x00007610ff337816 */ /* 0x000fe40000000033 */
[----:B------:R-:W-:Y:S02]  /*1ed0*/  IADD3.X R73, R43, UR5, RZ, P1, !PT ;  /* 0x000000052b497c10 */ /* 0x000fe40008ffe4ff */
[----:B------:R-:W-:Y:S02]  /*1ee0*/  IADD3.X R67, R41, UR5, RZ, P0, !PT ;  /* 0x0000000529437c10 */ /* 0x000fe400087fe4ff */
[----:B------:R-:W-:Y:S01]  /*1ef0*/  ISETP.GT.AND P3, PT, R183, 0x9, PT ;  /* 0x00000009b700780c */ /* 0x000fe20003f64270 */
[----:B------:R1:W2:Y:S01]  /*1f00*/  @P2 LDG.E.U16 R51, [R72.64] ;  /* 0x0000000848332981 */ /* 0x0002a2000c1e1500 */
[----:B0-----:R-:W-:-:S02]  /*1f10*/  PRMT R52, RZ, 0x7610, R52 ;  /* 0x00007610ff347816 */ /* 0x001fc40000000034 */
[----:B------:R-:W-:-:S04]  /*1f20*/  PRMT R160, RZ, 0x7610, R160 ;  /* 0x00007610ffa07816 */ /* 0x000fc800000000a0 */
[----:B------:R0:W2:Y:S01]  /*1f30*/  @P2 LDG.E.U16 R52, [R66.64] ;  /* 0x0000000842342981 */ /* 0x0000a2000c1e1500 */
[----:B-1----:R-:W-:Y:S02]  /*1f40*/  IADD3 R72, P1, R38, UR4, RZ ;  /* 0x0000000426487c10 */ /* 0x002fe4000ff3e0ff */
[----:B------:R-:W-:Y:S02]  /*1f50*/  PRMT R155, RZ, 0x7610, R155 ;  /* 0x00007610ff9b7816 */ /* 0x000fe4000000009b */
[----:B------:R-:W-:Y:S02]  /*1f60*/  IADD3.X R73, R39, UR5, RZ, P1, !PT ;  /* 0x0000000527497c10 */ /* 0x000fe40008ffe4ff */
[----:B0-----:R-:W-:-:S03]  /*1f70*/  IADD3 R66, P0, R36, UR4, RZ ;  /* 0x0000000424427c10 */ /* 0x001fc6000ff1e0ff */
[----:B------:R0:W2:Y:S01]  /*1f80*/  @P3 LDG.E.U16 R160, [R72.64] ;  /* 0x0000000848a03981 */ /* 0x0000a2000c1e1500 */
[----:B------:R-:W-:Y:S02]  /*1f90*/  ISETP.GT.AND P2, PT, R183, 0xa, PT ;  /* 0x0000000ab700780c */ /* 0x000fe40003f44270 */
[----:B------:R-:W-:Y:S02]  /*1fa0*/  IADD3.X R67, R37, UR5, RZ, P0, !PT ;  /* 0x0000000525437c10 */ /* 0x000fe400087fe4ff */
[----:B------:R-:W-:-:S03]  /*1fb0*/  PRMT R86, RZ, 0x7610, R86 ;  /* 0x00007610ff567816 */ /* 0x000fc60000000056 */
[----:B------:R1:W2:Y:S01]  /*1fc0*/  @P3 LDG.E.U16 R155, [R66.64] ;  /* 0x00000008429b3981 */ /* 0x0002a2000c1e1500 */
[----:B0-----:R-:W-:Y:S02]  /*1fd0*/  IADD3 R72, P1, R34, UR4, RZ ;  /* 0x0000000422487c10 */ /* 0x001fe4000ff3e0ff */
[----:B------:R-:W-:Y:S02]  /*1fe0*/  PRMT R85, RZ, 0x7610, R85 ;  /* 0x00007610ff557816 */ /* 0x000fe40000000055 */
[----:B------:R-:W-:Y:S02]  /*1ff0*/  IADD3.X R73, R35, UR5, RZ, P1, !PT ;  /* 0x0000000523497c10 */ /* 0x000fe40008ffe4ff */
[----:B-1----:R-:W-:-:S03]  /*2000*/  IADD3 R66, P0, R32, UR4, RZ ;  /* 0x0000000420427c10 */ /* 0x002fc6000ff1e0ff */
[----:B------:R0:W2:Y:S01]  /*2010*/  @P2 LDG.E.U16 R86, [R72.64] ;  /* 0x0000000848562981 */ /* 0x0000a2000c1e1500 */
[----:B------:R-:W-:Y:S02]  /*2020*/  ISETP.GT.AND P3, PT, R183, 0xb, PT ;  /* 0x0000000bb700780c */ /* 0x000fe40003f64270 */
[----:B------:R-:W-:-:S05]  /*2030*/  IADD3.X R67, R33, UR5, RZ, P0, !PT ;  /* 0x0000000521437c10 */ /* 0x000fca00087fe4ff */
[----:B------:R1:W2:Y:S01]  /*2040*/  @P2 LDG.E.U16 R85, [R66.64] ;  /* 0x0000000842552981 */ /* 0x0002a2000c1e1500 */
[----:B------:R-:W-:Y:S02]  /*2050*/  ISETP.GT.AND P2, PT, R183, 0xc, PT ;  /* 0x0000000cb700780c */ /* 0x000fe40003f44270 */
[----:B0-----:R-:W-:Y:S02]  /*2060*/  IADD3 R72, P1, R30, UR4, RZ ;  /* 0x000000041e487c10 */ /* 0x001fe4000ff3e0ff */
[----:B------:R-:W-:Y:S02]  /*2070*/  PRMT R80, RZ, 0x7610, R80 ;  /* 0x00007610ff507816 */ /* 0x000fe40000000050 */
[----:B------:R-:W-:Y:S02]  /*2080*/  IADD3.X R73, R31, UR5, RZ, P1, !PT ;  /* 0x000000051f497c10 */ /* 0x000fe40008ffe4ff */
[----:B-1----:R-:W-:Y:S02]  /*2090*/  IADD3 R66, P0, R28, UR4, RZ ;  /* 0x000000041c427c10 */ /* 0x002fe4000ff1e0ff */
[----:B------:R-:W-:Y:S01]  /*20a0*/  PRMT R79, RZ, 0x7610, R79 ;  /* 0x00007610ff4f7816 */ /* 0x000fe2000000004f */
[----:B------:R0:W2:Y:S01]  /*20b0*/  @P3 LDG.E.U16 R80, [R72.64] ;  /* 0x0000000848503981 */ /* 0x0000a2000c1e1500 */
[----:B------:R-:W-:-:S02]  /*20c0*/  IADD3.X R67, R29, UR5, RZ, P0, !PT ;  /* 0x000000051d437c10 */ /* 0x000fc400087fe4ff */
[----:B------:R-:W-:Y:S02]  /*20d0*/  IADD3 R162, P1, R26, UR4, RZ ;  /* 0x000000041aa27c10 */ /* 0x000fe4000ff3e0ff */
[----:B------:R-:W-:Y:S01]  /*20e0*/  PRMT R74, RZ, 0x7610, R74 ;  /* 0x00007610ff4a7816 */ /* 0x000fe2000000004a */
[----:B------:R1:W2:Y:S01]  /*20f0*/  @P3 LDG.E.U16 R79, [R66.64] ;  /* 0x00000008424f3981 */ /* 0x0002a2000c1e1500 */
[----:B------:R-:W-:Y:S02]  /*2100*/  IADD3.X R163, R27, UR5, RZ, P1, !PT ;  /* 0x000000051ba37c10 */ /* 0x000fe40008ffe4ff */
[----:B------:R-:W-:Y:S02]  /*2110*/  ISETP.GT.AND P3, PT, R183, 0xd, PT ;  /* 0x0000000db700780c */ /* 0x000fe40003f64270 */
[----:B0-----:R-:W-:Y:S01]  /*2120*/  PRMT R73, RZ, 0x7610, R73 ;  /* 0x00007610ff497816 */ /* 0x001fe20000000049 */
[----:B------:R0:W2:Y:S01]  /*2130*/  @P2 LDG.E.U16 R74, [R162.64] ;  /* 0x00000008a24a2981 */ /* 0x0000a2000c1e1500 */
[----:B-1----:R-:W-:-:S04]  /*2140*/  IADD3 R66, P0, R24, UR4, RZ ;  /* 0x0000000418427c10 */ /* 0x002fc8000ff1e0ff */
[----:B------:R-:W-:Y:S02]  /*2150*/  IADD3.X R67, R25, UR5, RZ, P0, !PT ;  /* 0x0000000519437c10 */ /* 0x000fe400087fe4ff */
[----:B0-----:R-:W-:Y:S02]  /*2160*/  IADD3 R162, P1, R22, UR4, RZ ;  /* 0x0000000416a27c10 */ /* 0x001fe4000ff3e0ff */
[----:B------:R-:W-:Y:S01]  /*2170*/  IADD3 R180, P0, R20, UR4, RZ ;  /* 0x0000000414b47c10 */ /* 0x000fe2000ff1e0ff */
[----:B------:R0:W2:Y:S01]  /*2180*/  @P2 LDG.E.U16 R73, [R66.64] ;  /* 0x0000000842492981 */ /* 0x0000a2000c1e1500 */
[----:B------:R-:W-:Y:S02]  /*2190*/  PRMT R68, RZ, 0x7610, R68 ;  /* 0x00007610ff447816 */ /* 0x000fe40000000044 */
[----:B------:R-:W-:Y:S02]  /*21a0*/  IADD3.X R163, R23, UR5, RZ, P1, !PT ;  /* 0x0000000517a37c10 */ /* 0x000fe40008ffe4ff */
[----:B------:R-:W-:-:S02]  /*21b0*/  ISETP.GT.AND P2, PT, R183, 0xe, PT ;  /* 0x0000000eb700780c */ /* 0x000fc40003f44270 */
[----:B------:R-:W-:Y:S01]  /*21c0*/  IADD3.X R181, R21, UR5, RZ, P0, !PT ;  /* 0x0000000515b57c10 */ /* 0x000fe200087fe4ff */
[----:B------:R1:W2:Y:S01]  /*21d0*/  @P3 LDG.E.U16 R68, [R162.64] ;  /* 0x00000008a2443981 */ /* 0x0002a2000c1e1500 */
[----:B0-----:R-:W-:Y:S02]  /*21e0*/  PRMT R67, RZ, 0x7610, R67 ;  /* 0x00007610ff437816 */ /* 0x001fe40000000043 */
[----:B------:R-:W-:-:S04]  /*21f0*/  PRMT R62, RZ, 0x7610, R62 ;  /* 0x00007610ff3e7816 */ /* 0x000fc8000000003e */
[----:B------:R0:W2:Y:S01]  /*2200*/  @P3 LDG.E.U16 R67, [R180.64] ;  /* 0x00000008b4433981 */ /* 0x0000a2000c1e1500 */
[----:B-1----:R-:W-:Y:S02]  /*2210*/  IADD3 R162, P1, R18, UR4, RZ ;  /* 0x0000000412a27c10 */ /* 0x002fe4000ff3e0ff */
[----:B------:R-:W-:Y:S02]  /*2220*/  ISETP.GT.AND P3, PT, R183, 0xf, PT ;  /* 0x0000000fb700780c */ /* 0x000fe40003f64270 */
[----:B------:R-:W-:Y:S02]  /*2230*/  IADD3.X R163, R19, UR5, RZ, P1, !PT ;  /* 0x0000000513a37c10 */ /* 0x000fe40008ffe4ff */
[----:B0-----:R-:W-:-:S03]  /*2240*/  IADD3 R180, P0, R16, UR4, RZ ;  /* 0x0000000410b47c10 */ /* 0x001fc6000ff1e0ff */
[----:B------:R0:W2:Y:S01]  /*2250*/  @P2 LDG.E.U16 R62, [R162.64] ;  /* 0x00000008a23e2981 */ /* 0x0000a2000c1e1500 */
[----:B------:R-:W-:Y:S02]  /*2260*/  PRMT R61, RZ, 0x7610, R61 ;  /* 0x00007610ff3d7816 */ /* 0x000fe4000000003d */
[----:B------:R-:W-:Y:S02]  /*2270*/  IADD3.X R181, R17, UR5, RZ, P0, !PT ;  /* 0x0000000511b57c10 */ /* 0x000fe400087fe4ff */
[----:B------:R-:W-:-:S03]  /*2280*/  PRMT R54, RZ, 0x7610, R54 ;  /* 0x00007610ff367816 */ /* 0x000fc60000000036 */
[----:B------:R1:W2:Y:S01]  /*2290*/  @P2 LDG.E.U16 R61, [R180.64] ;  /* 0x00000008b43d2981 */ /* 0x0002a2000c1e1500 */
[----:B0-----:R-:W-:Y:S02]  /*22a0*/  IADD3 R162, P1, R14, UR4, RZ ;  /* 0x000000040ea27c10 */ /* 0x001fe4000ff3e0ff */
[----:B------:R-:W-:Y:S02]  /*22b0*/  ISETP.GT.AND P2, PT, R183, 0x10, PT ;  /* 0x00000010b700780c */ /* 0x000fe40003f44270 */
[----:B------:R-:W-:Y:S02]  /*22c0*/  IADD3.X R163, R15, UR5, RZ, P1, !PT ;  /* 0x000000050fa37c10 */ /* 0x000fe40008ffe4ff */
[----:B-1----:R-:W-:-:S03]  /*22d0*/  IADD3 R180, P0, R12, UR4, RZ ;  /* 0x000000040cb47c10 */ /* 0x002fc6000ff1e0ff */
[----:B------:R0:W3:Y:S01]  /*22e0*/  @P3 LDG.E.U16 R54, [R162.64] ;  /* 0x00000008a2363981 */ /* 0x0000e2000c1e1500 */
[----:B------:R-:W-:Y:S02]  /*22f0*/  PRMT R53, RZ, 0x7610, R53 ;  /* 0x00007610ff357816 */ /* 0x000fe40000000035 */
[----:B------:R-:W-:Y:S02]  /*2300*/  IADD3.X R181, R13, UR5, RZ, P0, !PT ;  /* 0x000000050db57c10 */ /* 0x000fe400087fe4ff */
[----:B------:R-:W-:-:S03]  /*2310*/  PRMT R48, RZ, 0x7610, R48 ;  /* 0x00007610ff307816 */ /* 0x000fc60000000030 */
[----:B------:R1:W3:Y:S01]  /*2320*/  @P3 LDG.E.U16 R53, [R180.64] ;  /* 0x00000008b4353981 */ /* 0x0002e2000c1e1500 */
        /* <DEDUP_REMOVED lines=55> */
[----:B------:R-:W-:Y:S02]  /*26a0*/  PRMT R208, RZ, 0x7610, R208 ;  /* 0x00007610ffd07816 */ /* 0x000fe400000000d0 */
[----:B------:R-:W-:Y:S02]  /*26b0*/  IADD3.X R163, R211, UR5, RZ, P1, !PT ;  /* 0x00000005d3a37c10 */ /* 0x000fe40008ffe4ff */
[----:B-1----:R-:W-:-:S03]  /*26c0*/  IADD3 R180, P0, R214, UR4, RZ ;  /* 0x00000004d6b47c10 */ /* 0x002fc6000ff1e0ff */
[----:B------:R0:W3:Y:S01]  /*26d0*/  @P2 LDG.E.U16 R207, [R162.64] ;  /* 0x00000008a2cf2981 */ /* 0x0000e2000c1e1500 */
[----:B------:R-:W-:Y:S02]  /*26e0*/  ISETP.GT.AND P3, PT, R183, 0x17, PT ;  /* 0x00000017b700780c */ /* 0x000fe40003f64270 */
[----:B------:R-:W-:Y:S02]  /*26f0*/  IADD3.X R181, R215, UR5, RZ, P0, !PT ;  /* 0x00000005d7b57c10 */ /* 0x000fe400087fe4ff */
[----:B------:R-:W-:-:S03]  /*2700*/  ISETP.GT.AND P0, PT, R183, 0x18, PT ;  /* 0x00000018b700780c */ /* 0x000fc60003f04270 */
[----:B------:R1:W3:Y:S01]  /*2710*/  @P2 LDG.E.U16 R208, [R180.64] ;  /* 0x00000008b4d02981 */ /* 0x0002e2000c1e1500 */
[----:B0-----:R-:W-:Y:S02]  /*2720*/  IADD3 R162, P1, R216, UR4, RZ ;  /* 0x00000004d8a27c10 */ /* 0x001fe4000ff3e0ff */
[----:B------:R-:W-:Y:S02]  /*2730*/  PRMT R212, RZ, 0x7610, R212 ;  /* 0x00007610ffd47816 */ /* 0x000fe400000000d4 */
[----:B------:R-:W-:Y:S02]  /*2740*/  IADD3.X R163, R217, UR5, RZ, P1, !PT ;  /* 0x00000005d9a37c10 */ /* 0x000fe40008ffe4ff */
[----:B------:R-:W-:Y:S02]  /*2750*/  IADD3 R204, P1, R222, UR4, RZ ;  /* 0x00000004decc7c10 */ /* 0x000fe4000ff3e0ff */
[----:B-1----:R-:W-:Y:S01]  /*2760*/  IADD3 R180, P2, R218, UR4, RZ ;  /* 0x00000004dab47c10 */ /* 0x002fe2000ff5e0ff */
[----:B------:R0:W3:Y:S01]  /*2770*/  @P3 LDG.E.U16 R212, [R162.64] ;  /* 0x00000008a2d43981 */ /* 0x0000e2000c1e1500 */
[----:B------:R-:W-:-:S02]  /*2780*/  PRMT R209, RZ, 0x7610, R209 ;  /* 0x00007610ffd17816 */ /* 0x000fc400000000d1 */
[----:B------:R-:W-:Y:S02]  /*2790*/  IADD3.X R181, R219, UR5, RZ, P2, !PT ;  /* 0x00000005dbb57c10 */ /* 0x000fe400097fe4ff */
[----:B------:R-:W-:Y:S02]  /*27a0*/  PRMT R213, RZ, 0x7610, R213 ;  /* 0x00007610ffd57816 */ /* 0x000fe400000000d5 */
[----:B------:R-:W-:Y:S01]  /*27b0*/  IADD3.X R205, R223, UR5, RZ, P1, !PT ;  /* 0x00000005dfcd7c10 */ /* 0x000fe20008ffe4ff */
[----:B------:R1:W3:Y:S01]  /*27c0*/  @P3 LDG.E.U16 R209, [R180.64] ;  /* 0x00000008b4d13981 */ /* 0x0002e2000c1e1500 */
[----:B------:R-:W-:Y:S02]  /*27d0*/  ISETP.GT.AND P3, PT, R183, 0x19, PT ;  /* 0x00000019b700780c */ /* 0x000fe40003f64270 */
[----:B0-----:R-:W-:Y:S01]  /*27e0*/  IADD3 R162, P2, R226, UR4, RZ ;  /* 0x00000004e2a27c10 */ /* 0x001fe2000ff5e0ff */
[----:B------:R0:W3:Y:S03]  /*27f0*/  @P0 LDG.E.U16 R213, [R204.64] ;  /* 0x00000008ccd50981 */ /* 0x0000e6000c1e1500 */
[----:B------:R-:W-:-:S02]  /*2800*/  IADD3.X R163, R227, UR5, RZ, P2, !PT ;  /* 0x00000005e3a37c10 */ /* 0x000fc400097fe4ff */
[----:B-1----:R-:W-:Y:S02]  /*2810*/  IADD3 R180, P1, R230, UR4, RZ ;  /* 0x00000004e6b47c10 */ /* 0x002fe4000ff3e0ff */
[----:B0-----:R-:W-:Y:S02]  /*2820*/  PRMT R204, RZ, 0x7610, R204 ;  /* 0x00007610ffcc7816 */ /* 0x001fe400000000cc */
[----:B------:R-:W-:Y:S02]  /*2830*/  PRMT R205, RZ, 0x7610, R205 ;  /* 0x00007610ffcd7816 */ /* 0x000fe400000000cd */
[----:B------:R-:W-:Y:S02]  /*2840*/  IADD3.X R181, R231, UR5, RZ, P1, !PT ;  /* 0x00000005e7b57c10 */ /* 0x000fe40008ffe4ff */
[----:B------:R0:W3:Y:S01]  /*2850*/  @P0 LDG.E.U16 R204, [R162.64] ;  /* 0x00000008a2cc0981 */ /* 0x0000e2000c1e1500 */
[----:B------:R-:W-:-:S03]  /*2860*/  ISETP.GT.AND P1, PT, R183, 0x1a, PT ;  /* 0x0000001ab700780c */ /* 0x000fc60003f24270 */
[----:B------:R1:W3:Y:S01]  /*2870*/  @P3 LDG.E.U16 R205, [R180.64] ;  /* 0x00000008b4cd3981 */ /* 0x0002e2000c1e1500 */
[----:B0-----:R-:W-:-:S04]  /*2880*/  IADD3 R162, P0, R234, UR4, RZ ;  /* 0x00000004eaa27c10 */ /* 0x001fc8000ff1e0ff */
[----:B------:R-:W-:Y:S02]  /*2890*/  IADD3.X R163, R235, UR5, RZ, P0, !PT ;  /* 0x00000005eba37c10 */ /* 0x000fe400087fe4ff */
[----:B-1----:R-:W-:Y:S02]  /*28a0*/  IADD3 R180, P0, R238, UR4, RZ ;  /* 0x00000004eeb47c10 */ /* 0x002fe4000ff1e0ff */
[----:B------:R-:W-:Y:S02]  /*28b0*/  PRMT R221, RZ, 0x7610, R221 ;  /* 0x00007610ffdd7816 */ /* 0x000fe400000000dd */
[----:B------:R-:W-:-:S05]  /*28c0*/  IADD3.X R181, R239, UR5, RZ, P0, !PT ;  /* 0x00000005efb57c10 */ /* 0x000fca00087fe4ff */
[----:B------:R0:W3:Y:S04]  /*28d0*/  @P1 LDG.E.U16 R221, [R180.64] ;  /* 0x00000008b4dd1981 */ /* 0x0000e8000c1e1500 */
[----:B0-----:R-:W3:Y:S01]  /*28e0*/  LDL.64 R180, [R1+0x18] ;  /* 0x0000180001b47983 */ /* 0x001ee20000100a00 */
[----:B------:R-:W-:Y:S02]  /*28f0*/  PRMT R220, RZ, 0x7610, R220 ;  /* 0x00007610ffdc7816 */ /* 0x000fe400000000dc */
[----:B------:R-:W-:-:S04]  /*2900*/  PRMT R224, RZ, 0x7610, R224 ;  /* 0x00007610ffe07816 */ /* 0x000fc800000000e0 */
[----:B------:R0:W4:Y:S02]  /*2910*/  @P3 LDG.E.U16 R220, [R162.64] ;  /* 0x00000008a2dc3981 */ /* 0x000124000c1e1500 */
[----:B0-----:R-:W-:-:S04]  /*2920*/  IADD3 R162, P0, R242, UR4, RZ ;  /* 0x00000004f2a27c10 */ /* 0x001fc8000ff1e0ff */
[----:B------:R-:W-:-:S05]  /*2930*/  IADD3.X R163, R243, UR5, RZ, P0, !PT ;  /* 0x00000005f3a37c10 */ /* 0x000fca00087fe4ff */
[----:B------:R0:W4:Y:S01]  /*2940*/  @P1 LDG.E.U16 R224, [R162.64] ;  /* 0x00000008a2e01981 */ /* 0x000122000c1e1500 */
[----:B------:R-:W-:Y:S02]  /*2950*/  ISETP.GT.AND P1, PT, R183, 0x1b, PT ;  /* 0x0000001bb700780c */ /* 0x000fe40003f24270 */
[----:B------:R-:W-:Y:S02]  /*2960*/  PRMT R225, RZ, 0x7610, R225 ;  /* 0x00007610ffe17816 */ /* 0x000fe400000000e1 */
[----:B0-----:R-:W-:-:S04]  /*2970*/  IADD3 R162, P0, R246, UR4, RZ ;  /* 0x00000004f6a27c10 */ /* 0x001fc8000ff1e0ff */
[----:B------:R-:W-:-:S05]  /*2980*/  IADD3.X R163, R247, UR5, RZ, P0, !PT ;  /* 0x00000005f7a37c10 */ /* 0x000fca00087fe4ff */
[----:B------:R0:W4:Y:S01]  /*2990*/  @P1 LDG.E.U16 R225, [R162.64] ;  /* 0x00000008a2e11981 */ /* 0x000122000c1e1500 */
[----:B------:R-:W-:Y:S02]  /*29a0*/  PRMT R228, RZ, 0x7610, R228 ;  /* 0x00007610ffe47816 */ /* 0x000fe400000000e4 */
[----:B0-----:R-:W-:-:S04]  /*29b0*/  IADD3 R162, P0, R250, UR4, RZ ;  /* 0x00000004faa27c10 */ /* 0x001fc8000ff1e0ff */
[----:B------:R-:W-:-:S05]  /*29c0*/  IADD3.X R163, R251, UR5, RZ, P0, !PT ;  /* 0x00000005fba37c10 */ /* 0x000fca00087fe4ff */
[----:B------:R2:W4:Y:S01]  /*29d0*/  @P1 LDG.E.U16 R228, [R162.64] ;  /* 0x00000008a2e41981 */ /* 0x000522000c1e1500 */
[----:B------:R-:W-:Y:S02]  /*29e0*/  ISETP.GT.AND P1, PT, R183, 0x1c, PT ;  /* 0x0000001cb700780c */ /* 0x000fe40003f24270 */
[----:B------:R-:W-:Y:S02]  /*29f0*/  PRMT R229, RZ, 0x7610, R229 ;  /* 0x00007610ffe57816 */ /* 0x000fe400000000e5 */
[----:B--2---:R-:W-:-:S04]  /*2a00*/  IADD3 R162, P0, R56, UR4, RZ ;  /* 0x0000000438a27c10 */ /* 0x004fc8000ff1e0ff */
[----:B------:R-:W-:Y:S02]  /*2a10*/  IADD3.X R163, R57, UR5, RZ, P0, !PT ;  /* 0x0000000539a37c10 */ /* 0x000fe400087fe4ff */
[----:B------:R-:W2:Y:S04]  /*2a20*/  LDL.64 R56, [R1+0x28] ;  /* 0x0000280001387983 */ /* 0x000ea80000100a00 */
[----:B------:R5:W2:Y:S02]  /*2a30*/  @P1 LDG.E.U16 R229, [R162.64] ;  /* 0x00000008a2e51981 */ /* 0x000aa4000c1e1500 */
[----:B-----5:R-:W-:-:S04]  /*2a40*/  IADD3 R162, P0, R90, UR4, RZ ;  /* 0x000000045aa27c10 */ /* 0x020fc8000ff1e0ff */
[----:B------:R-:W-:Y:S02]  /*2a50*/  IADD3.X R163, R91, UR5, RZ, P0, !PT ;  /* 0x000000055ba37c10 */ /* 0x000fe400087fe4ff */
[----:B------:R-:W5:Y:S01]  /*2a60*/  LDL.64 R90, [R1+0x20] ;  /* 0x00002000015a7983 */ /* 0x000f620000100a00 */
[----:B------:R-:W-:-:S06]  /*2a70*/  PRMT R232, RZ, 0x7610, R232 ;  /* 0x00007610ffe87816 */ /* 0x000fcc00000000e8 */
[----:B------:R0:W2:Y:S02]  /*2a80*/  @P1 LDG.E.U16 R232, [R162.64] ;  /* 0x00000008a2e81981 */ /* 0x0000a4000c1e1500 */
[----:B0-----:R-:W-:-:S04]  /*2a90*/  IADD3 R162, P0, R58, UR4, RZ ;  /* 0x000000043aa27c10 */ /* 0x001fc8000ff1e0ff */
[----:B------:R-:W-:Y:S02]  /*2aa0*/  IADD3.X R163, R59, UR5, RZ, P0, !PT ;  /* 0x000000053ba37c10 */ /* 0x000fe400087fe4ff */
[----:B------:R-:W4:Y:S01]  /*2ab0*/  LDL.64 R58, [R1+0x30] ;  /* 0x00003000013a7983 */ /* 0x000f220000100a00 */
[----:B------:R-:W-:Y:S02]  /*2ac0*/  ISETP.GT.AND P1, PT, R183, 0x1d, PT ;  /* 0x0000001db700780c */ /* 0x000fe40003f24270 */
[----:B------:R-:W-:-:S11]  /*2ad0*/  PRMT R233, RZ, 0x7610, R233 ;  /* 0x00007610ffe97816 */ /* 0x000fd600000000e9 */
[----:B------:R3:W4:Y:S02]  /*2ae0*/  @P1 LDG.E.U16 R233, [R162.64] ;  /* 0x00000008a2e91981 */ /* 0x000724000c1e1500 */
[----:B---3--:R-:W-:-:S04]  /*2af0*/  IADD3 R162, P0, R180, UR4, RZ ;  /* 0x00000004b4a27c10 */ /* 0x008fc8000ff1e0ff */
[----:B------:R-:W-:Y:S02]  /*2b00*/  IADD3.X R163, R181, UR5, RZ, P0, !PT ;  /* 0x00000005b5a37c10 */ /* 0x000fe400087fe4ff */
[----:B------:R-:W3:Y:S01]  /*2b10*/  LDL.64 R180, [R1+0x38] ;  /* 0x0000380001b47983 */ /* 0x000ee20000100a00 */
[----:B------:R-:W-:-:S06]  /*2b20*/  PRMT R236, RZ, 0x7610, R236 ;  /* 0x00007610ffec7816 */ /* 0x000fcc00000000ec */
[----:B------:R5:W3:Y:S01]  /*2b30*/  @P1 LDG.E.U16 R236, [R162.64] ;  /* 0x00000008a2ec1981 */ /* 0x000ae2000c1e1500 */
[----:B------:R-:W-:Y:S02]  /*2b40*/  ISETP.GT.AND P1, PT, R183, 0x1e, PT ;  /* 0x0000001eb700780c */ /* 0x000fe40003f24270 */
[----:B------:R-:W-:Y:S02]  /*2b50*/  PRMT R237, RZ, 0x7610, R237 ;  /* 0x00007610ffed7816 */ /* 0x000fe400000000ed */
[----:B------:R-:W-:Y:S02]  /*2b60*/  PRMT R240, RZ, 0x7610, R240 ;  /* 0x00007610fff07816 */ /* 0x000fe400000000f0 */
[----:B------:R-:W-:Y:S02]  /*2b70*/  PRMT R241, RZ, 0x7610, R241 ;  /* 0x00007610fff17816 */ /* 0x000fe400000000f1 */
[----:B------:R-:W-:Y:S02]  /*2b80*/  PRMT R244, RZ, 0x7610, R244 ;  /* 0x00007610fff47816 */ /* 0x000fe400000000f4 */
[----:B-----5:R-:W-:-:S04]  /*2b90*/  IADD3 R162, P0, R90, UR4, RZ ;  /* 0x000000045aa27c10 */ /* 0x020fc8000ff1e0ff */
[----:B------:R-:W-:Y:S02]  /*2ba0*/  IADD3.X R163, R91, UR5, RZ, P0, !PT ;  /* 0x000000055ba37c10 */ /* 0x000fe400087fe4ff */
[----:B------:R-:W5:Y:S04]  /*2bb0*/  LDL.LU.64 R90, [R1+0x70] ;  /* 0x00007000015a7983 */ /* 0x000f680000300a00 */
[----:B------:R2:W5:Y:S02]  /*2bc0*/  @P1 LDG.E.U16 R237, [R162.64] ;  /* 0x00000008a2ed1981 */ /* 0x000564000c1e1500 */
[----:B--2---:R-:W-:-:S04]  /*2bd0*/  IADD3 R162, P0, R56, UR4, RZ ;  /* 0x0000000438a27c10 */ /* 0x004fc8000ff1e0ff */
[----:B------:R-:W-:Y:S02]  /*2be0*/  IADD3.X R163, R57, UR5, RZ, P0, !PT ;  /* 0x0000000539a37c10 */ /* 0x000fe400087fe4ff */
[----:B------:R-:W2:Y:S04]  /*2bf0*/  LDL.LU.64 R56, [R1+0x68] ;  /* 0x0000680001387983 */ /* 0x000ea80000300a00 */
[----:B------:R4:W2:Y:S01]  /*2c00*/  @P1 LDG.E.U16 R240, [R162.64] ;  /* 0x00000008a2f01981 */ /* 0x0008a2000c1e1500 */
[----:B------:R-:W-:Y:S02]  /*2c10*/  ISETP.GT.AND P1, PT, R183, 0x1f, PT ;  /* 0x0000001fb700780c */ /* 0x000fe40003f24270 */
[----:B----4-:R-:W-:-:S04]  /*2c20*/  IADD3 R162, P0, R58, UR4, RZ ;  /* 0x000000043aa27c10 */ /* 0x010fc8000ff1e0ff */
[----:B------:R-:W-:Y:S02]  /*2c30*/  IADD3.X R163, R59, UR5, RZ, P0, !PT ;  /* 0x000000053ba37c10 */ /* 0x000fe400087fe4ff */
[----:B------:R-:W4:Y:S05]  /*2c40*/  LDL.LU.64 R58, [R1+0x60] ;  /* 0x00006000013a7983 */ /* 0x000f2a0000300a00 */
[----:B------:R0:W2:Y:S04]  /*2c50*/  @P1 LDG.E.U16 R241, [R162.64] ;  /* 0x00000008a2f11981 */ /* 0x0000a8000c1e1500 */
[----:B0-----:R-:W0:Y:S02]  /*2c60*/  S2R R163, SR_TID.X ;  /* 0x0000000000a37919 */ /* 0x001e240000002100 */
[----:B0-----:R-:W-:-:S04]  /*2c70*/  LOP3.LUT R163, R163, 0x1f, RZ, 0xc0, !PT ;  /* 0x0000001fa3a37812 */ /* 0x001fc800078ec0ff */
[----:B------:R-:W-:Y:S02]  /*2c80*/  ISETP.GE.AND P2, PT, R163, R183, PT ;  /* 0x000000b7a300720c */ /* 0x000fe40003f46270 */
[----:B---3--:R-:W-:-:S04]  /*2c90*/  IADD3 R162, P0, R180, UR4, RZ ;  /* 0x00000004b4a27c10 */ /* 0x008fc8000ff1e0ff */
[----:B------:R-:W-:-:S05]  /*2ca0*/  IADD3.X R163, R181, UR5, RZ, P0, !PT ;  /* 0x00000005b5a37c10 */ /* 0x000fca00087fe4ff */
[----:B------:R0:W3:Y:S04]  /*2cb0*/  @P1 LDG.E.U16 R244, [R162.64] ;  /* 0x00000008a2f41981 */ /* 0x0000e8000c1e1500 */
[----:B------:R-:W-:Y:S06]  /*2cc0*/  BAR.SYNC.DEFER_BLOCKING 0x0 ;  /* 0x0000000000007b1d */ /* 0x000fec0000010000 */
[----:B0-----:R-:W2:Y:S01]  /*2cd0*/  LDL R163, [R1+0x4c] ;  /* 0x00004c0001a37983 */ /* 0x001ea20000100800 */
[----:B------:R-:W-:-:S02]  /*2ce0*/  IMAD.MOV.U32 R180, RZ, RZ, R248 ;  /* 0x000000ffffb47224 */ /* 0x000fc400078e00f8 */
[--C-:B------:R-:W-:Y:S01]  /*2cf0*/  IMAD.MOV.U32 R181, RZ, RZ, R245.reuse ;  /* 0x000000ffffb57224 */ /* 0x100fe200078e00f5 */
[----:B------:R-:W-:-:S03]  /*2d00*/  PRMT R245, RZ, 0x7610, R245 ;  /* 0x00007610fff57816 */ /* 0x000fc600000000f5 */
[----:B--2---:R-:W-:-:S05]  /*2d10*/  IMAD.WIDE R162, R163, 0x2, R180 ;  /* 0x00000002a3a27825 */ /* 0x004fca00078e02b4 */
[----:B------:R0:W2:Y:S04]  /*2d20*/  @!P2 LDG.E.U16 R245, [R162.64] ;  /* 0x00000008a2f5a981 */ /* 0x0000a8000c1e1500 */
[----:B0-----:R-:W2:Y:S01]  /*2d30*/  LDL R163, [R1+0x50] ;  /* 0x0000500001a37983 */ /* 0x001ea20000100800 */
[----:B------:R-:W-:Y:S01]  /*2d40*/  PRMT R248, RZ, 0x7610, R248 ;  /* 0x00007610fff87816 */ /* 0x000fe200000000f8 */
[----:B--2---:R-:W-:-:S05]  /*2d50*/  IMAD.WIDE R162, R163, 0x2, R180 ;  /* 0x00000002a3a27825 */ /* 0x004fca00078e02b4 */
[----:B------:R0:W2:Y:S04]  /*2d60*/  @!P2 LDG.E.U16 R248, [R162.64] ;  /* 0x00000008a2f8a981 */ /* 0x0000a8000c1e1500 */
[----:B0-----:R-:W2:Y:S01]  /*2d70*/  LDL R163, [R1+0x54] ;  /* 0x0000540001a37983 */ /* 0x001ea20000100800 */
[----:B------:R-:W-:Y:S01]  /*2d80*/  PRMT R249, RZ, 0x7610, R249 ;  /* 0x00007610fff97816 */ /* 0x000fe200000000f9 */
[----:B--2---:R-:W-:-:S05]  /*2d90*/  IMAD.WIDE R162, R163, 0x2, R180 ;  /* 0x00000002a3a27825 */ /* 0x004fca00078e02b4 */
[----:B------:R0:W2:Y:S04]  /*2da0*/  @!P2 LDG.E.U16 R249, [R162.64] ;  /* 0x00000008a2f9a981 */ /* 0x0000a8000c1e1500 */
[----:B0-----:R-:W2:Y:S01]  /*2db0*/  LDL R163, [R1+0x58] ;  /* 0x0000580001a37983 */ /* 0x001ea20000100800 */
[----:B------:R-:W-:-:S03]  /*2dc0*/  PRMT R252, RZ, 0x7610, R252 ;  /* 0x00007610fffc7816 */ /* 0x000fc600000000fc */
[----:B------:R-:W-:Y:S04]  /*2dd0*/  STS.U16 [R0], R49 ;  /* 0x0000003100007388 */ /* 0x000fe80000000400 */
[----:B------:R-:W-:Y:S04]  /*2de0*/  STS.U16 [R0+0x200], R50 ;  /* 0x0002003200007388 */ /* 0x000fe80000000400 */
[----:B------:R-:W-:Y:S04]  /*2df0*/  STS.U16 [R0+0x2000], R51 ;  /* 0x0020003300007388 */ /* 0x000fe80000000400 */
[----:B------:R-:W-:Y:S04]  /*2e00*/  STS.U16 [R0+0x2200], R52 ;  /* 0x0022003400007388 */ /* 0x000fe80000000400 */
[----:B------:R-:W-:Y:S04]  /*2e10*/  STS.U16 [R0+0x4000], R48 ;  /* 0x0040003000007388 */ /* 0x000fe80000000400 */
[----:B------:R-:W-:Y:S04]  /*2e20*/  STS.U16 [R0+0x4200], R206 ;  /* 0x004200ce00007388 */ /* 0x000fe80000000400 */
[----:B------:R-:W-:Y:S04]  /*2e30*/  STS.U16 [R0+0x6000], R213 ;  /* 0x006000d500007388 */ /* 0x000fe80000000400 */
[----:B------:R-:W-:Y:S01]  /*2e40*/  STS.U16 [R0+0x6200], R204 ;  /* 0x006200cc00007388 */ /* 0x000fe20000000400 */
[----:B--2---:R-:W-:-:S05]  /*2e50*/  IMAD.WIDE R162, R163, 0x2, R180 ;  /* 0x00000002a3a27825 */ /* 0x004fca00078e02b4 */
[----:B------:R0:W2:Y:S02]  /*2e60*/  @!P2 LDG.E.U16 R252, [R162.64] ;  /* 0x00000008a2fca981 */ /* 0x0000a4000c1e1500 */
[C---:B0-----:R-:W-:Y:S02]  /*2e70*/  LOP3.LUT R163, R0.reuse, 0x10, RZ, 0x3c, !PT ;  /* 0x0000001000a37812 */ /* 0x041fe400078e3cff */
[----:B------:R-:W-:-:S03]  /*2e80*/  LOP3.LUT R162, R0, 0x20, RZ, 0x3c, !PT ;  /* 0x0000002000a27812 */ /* 0x000fc600078e3cff */
[----:B------:R-:W-:Y:S04]  /*2e90*/  STS.U16 [R163+0x400], R203 ;  /* 0x000400cba3007388 */ /* 0x000fe80000000400 */
[----:B------:R-:W-:Y:S04]  /*2ea0*/  STS.U16 [R163+0x600], R161 ;  /* 0x000600a1a3007388 */ /* 0x000fe80000000400 */
[----:B------:R-:W-:Y:S04]  /*2eb0*/  STS.U16 [R163+0x2400], R160 ;  /* 0x002400a0a3007388 */ /* 0x000fe80000000400 */
[----:B------:R-:W-:Y:S04]  /*2ec0*/  STS.U16 [R163+0x2600], R155 ;  /* 0x0026009ba3007388 */ /* 0x000fe80000000400 */
[----:B------:R-:W-:Y:S04]  /*2ed0*/  STS.U16 [R163+0x4400], R154 ;  /* 0x0044009aa3007388 */ /* 0x000fe80000000400 */
[----:B------:R-:W-:Y:S04]  /*2ee0*/  STS.U16 [R163+0x4600], R153 ;  /* 0x00460099a3007388 */ /* 0x000fe80000000400 */
[----:B------:R-:W-:Y:S04]  /*2ef0*/  STS.U16 [R163+0x6400], R205 ;  /* 0x006400cda3007388 */ /* 0x000fe80000000400 */
[----:B------:R0:W-:Y:S04]  /*2f00*/  STS.U16 [R163+0x6600], R220 ;  /* 0x006600dca3007388 */ /* 0x0001e80000000400 */
[----:B------:R-:W-:Y:S04]  /*2f10*/  STS.U16 [R162+0x800], R152 ;  /* 0x00080098a2007388 */ /* 0x000fe80000000400 */
[----:B------:R-:W-:Y:S01]  /*2f20*/  STS.U16 [R162+0xa00], R87 ;  /* 0x000a0057a2007388 */ /* 0x000fe20000000400 */
[----:B0-----:R-:W-:-:S03]  /*2f30*/  LOP3.LUT R163, R0, 0x30, RZ, 0x3c, !PT ;  /* 0x0000003000a37812 */ /* 0x001fc600078e3cff */
        /* <DEDUP_REMOVED lines=32> */
[----:B0-----:R-:W0:Y:S01]  /*3140*/  S2R R163, SR_TID.X ;  /* 0x0000000000a37919 */ /* 0x001e220000002100 */
[----:B------:R-:W-:-:S05]  /*3150*/  LOP3.LUT R48, R0, 0x60, RZ, 0x3c, !PT ;  /* 0x0000006000307812 */ /* 0x000fca00078e3cff */
[----:B------:R-:W-:Y:S01]  /*3160*/  STS.U16 [R48+0x1800], R64 ;  /* 0x0018004030007388 */ /* 0x000fe20000000400 */
[----:B------:R-:W-:-:S03]  /*3170*/  LOP3.LUT R49, R0, 0x70, RZ, 0x3c, !PT ;  /* 0x0000007000317812 */ /* 0x000fc600078e3cff */
[----:B------:R-:W-:Y:S04]  /*3180*/  STS.U16 [R48+0x1a00], R63 ;  /* 0x001a003f30007388 */ /* 0x000fe80000000400 */
[----:B------:R-:W-:Y:S04]  /*3190*/  STS.U16 [R48+0x3800], R62 ;  /* 0x0038003e30007388 */ /* 0x000fe80000000400 */
[----:B------:R-:W-:Y:S04]  /*31a0*/  STS.U16 [R48+0x3a00], R61 ;  /* 0x003a003d30007388 */ /* 0x000fe80000000400 */
[----:B------:R-:W-:Y:S04]  /*31b0*/  STS.U16 [R48+0x5800], R207 ;  /* 0x005800cf30007388 */ /* 0x000fe80000000400 */
[----:B------:R-:W-:Y:S04]  /*31c0*/  STS.U16 [R48+0x5a00], R208 ;  /* 0x005a00d030007388 */ /* 0x000fe80000000400 */
[----:B-----5:R-:W-:Y:S04]  /*31d0*/  STS.U16 [R48+0x7800], R237 ;  /* 0x007800ed30007388 */ /* 0x020fe80000000400 */
[----:B------:R0:W-:Y:S04]  /*31e0*/  STS.U16 [R48+0x7a00], R240 ;  /* 0x007a00f030007388 */ /* 0x0001e80000000400 */
[----:B------:R-:W-:Y:S04]  /*31f0*/  STS.U16 [R49+0x1c00], R60 ;  /* 0x001c003c31007388 */ /* 0x000fe80000000400 */
[----:B------:R-:W-:Y:S01]  /*3200*/  STS.U16 [R49+0x1e00], R55 ;  /* 0x001e003731007388 */ /* 0x000fe20000000400 */
[----:B0-----:R-:W-:-:S03]  /*3210*/  SHF.R.U32.HI R48, RZ, 0x2, R163 ;  /* 0x00000002ff307819 */ /* 0x001fc600000116a3 */
[----:B------:R-:W-:Y:S01]  /*3220*/  STS.U16 [R49+0x3c00], R54 ;  /* 0x003c003631007388 */ /* 0x000fe20000000400 */
[----:B------:R-:W-:-:S03]  /*3230*/  LOP3.LUT R48, R0, 0x30, R48, 0x78, !PT ;  /* 0x0000003000307812 */ /* 0x000fc600078e7830 */
[----:B------:R-:W-:Y:S04]  /*3240*/  STS.U16 [R49+0x3e00], R53 ;  /* 0x003e003531007388 */ /* 0x000fe80000000400 */
[----:B------:R-:W-:Y:S04]  /*3250*/  STS.U16 [R49+0x5c00], R212 ;  /* 0x005c00d431007388 */ /* 0x000fe80000000400 */
[----:B------:R-:W-:Y:S04]  /*3260*/  STS.U16 [R49+0x5e00], R209 ;  /* 0x005e00d131007388 */ /* 0x000fe80000000400 */
[----:B------:R-:W-:Y:S04]  /*3270*/  STS.U16 [R49+0x7c00], R241 ;  /* 0x007c00f131007388 */ /* 0x000fe80000000400 */
[----:B---3--:R-:W-:Y:S04]  /*3280*/  STS.U16 [R49+0x7e00], R244 ;  /* 0x007e00f431007388 */ /* 0x008fe80000000400 */
[----:B------:R-:W-:Y:S04]  /*3290*/  STS.U16 [R48+0x8000], R245 ;  /* 0x008000f530007388 */ /* 0x000fe80000000400 */
[----:B------:R-:W-:Y:S04]  /*32a0*/  STS.U16 [R48+0x8200], R248 ;  /* 0x008200f830007388 */ /* 0x000fe80000000400 */
[----:B------:R-:W-:Y:S04]  /*32b0*/  STS.U16 [R48+0x8400], R249 ;  /* 0x008400f930007388 */ /* 0x000fe80000000400 */
[----:B--2---:R-:W-:Y:S04]  /*32c0*/  STS.U16 [R48+0x8600], R252 ;  /* 0x008600fc30007388 */ /* 0x004fe80000000400 */
[----:B------:R-:W-:Y:S06]  /*32d0*/  BAR.SYNC.DEFER_BLOCKING 0x0 ;  /* 0x0000000000007b1d */ /* 0x000fec0000010000 */
[----:B------:R-:W-:Y:S04]  /*32e0*/  LDSM.16.MT88.4 R84, [R182] ;  /* 0x00000000b654783b */ /* 0x000fe80000004200 */
[----:B------:R-:W0:Y:S04]  /*32f0*/  LDSM.16.M88.4 R52, [R202+0x8000] ;  /* 0x00800000ca34783b */ /* 0x000e280000000200 */
[----:B------:R-:W1:Y:S04]  /*3300*/  LDSM.16.M88.4 R48, [R202+0x8200] ;  /* 0x00820000ca30783b */ /* 0x000e680000000200 */
[----:B------:R-:W2:Y:S04]  /*3310*/  LDSM.16.M88.4 R68, [R202+0x8400] ;  /* 0x00840000ca44783b */ /* 0x000ea80000000200 */
[----:B------:R-:W3:Y:S04]  /*3320*/  LDSM.16.M88.4 R64, [R202+0x8600] ;  /* 0x00860000ca40783b */ /* 0x000ee80000000200 */
[----:B------:R-:W5:Y:S04]  /*3330*/  LDSM.16.MT88.4 R160, [R182+0x100] ;  /* 0x00010000b6a0783b */ /* 0x000f680000004200 */
[----:B------:R-:W3:Y:S04]  /*3340*/  LDSM.16.MT88.4 R152, [R182+0x200] ;  /* 0x00020000b698783b */ /* 0x000ee80000004200 */
[----:B------:R-:W3:Y:S04]  /*3350*/  LDSM.16.MT88.4 R60, [R182+0x300] ;  /* 0x00030000b63c783b */ /* 0x000ee80000004200 */
[----:B------:R-:W4:Y:S04]  /*3360*/  LDSM.16.MT88.4 R72, [R182+0x4000] ;  /* 0x00400000b648783b */ /* 0x000f280000004200 */
[----:B------:R-:W4:Y:S04]  /*3370*/  LDSM.16.MT88.4 R76, [R182+0x4100] ;  /* 0x00410000b64c783b */ /* 0x000f280000004200 */
[----:B------:R-:W4:Y:S01]  /*3380*/  LDSM.16.MT88.4 R80, [R182+0x4200] ;  /* 0x00420000b650783b */ /* 0x000f220000004200 */
[C---:B0-----:R-:W-:Y:S08]  /*3390*/  HMMA.16816.F32 R144, R84.reuse, R52, R144 ;  /* 0x000000345490723c */ /* 0x041ff00000001890 */
[C---:B-1----:R-:W-:Y:S08]  /*33a0*/  HMMA.16816.F32 R140, R84.reuse, R48, R140 ;  /* 0x00000030548c723c */ /* 0x042ff0000000188c */
[C---:B--2---:R-:W-:Y:S08]  /*33b0*/  HMMA.16816.F32 R136, R84.reuse, R68, R136 ;  /* 0x000000445488723c */ /* 0x044ff00000001888 */
[----:B---3--:R-:W-:Y:S01]  /*33c0*/  HMMA.16816.F32 R132, R84, R64, R132 ;  /* 0x000000405484723c */ /* 0x008fe20000001884 */
[----:B------:R-:W0:Y:S01]  /*33d0*/  LDSM.16.MT88.4 R84, [R182+0x4300] ;  /* 0x00430000b654783b */ /* 0x000e220000004200 */
[----:B------:R-:W-:-:S06]  /*33e0*/  UIADD3 UR6, UR6, -0x1, URZ ;  /* 0xffffffff06067890 */ /* 0x000fcc000fffe03f */
[C---:B-----5:R-:W-:Y:S08]  /*33f0*/  HMMA.16816.F32 R128, R160.reuse, R52, R128 ;  /* 0x00000034a080723c */ /* 0x060ff00000001880 */
[C---:B------:R-:W-:Y:S08]  /*3400*/  HMMA.16816.F32 R124, R160.reuse, R48, R124 ;  /* 0x00000030a07c723c */ /* 0x040ff0000000187c */
[C---:B------:R-:W-:Y:S08]  /*3410*/  HMMA.16816.F32 R120, R160.reuse, R68, R120 ;  /* 0x00000044a078723c */ /* 0x040ff00000001878 */
[----:B------:R-:W-:Y:S08]  /*3420*/  HMMA.16816.F32 R116, R160, R64, R116 ;  /* 0x00000040a074723c */ /* 0x000ff00000001874 */
[C---:B------:R-:W-:Y:S08]  /*3430*/  HMMA.16816.F32 R112, R152.reuse, R52, R112 ;  /* 0x000000349870723c */ /* 0x040ff00000001870 */
[C---:B------:R-:W-:Y:S08]  /*3440*/  HMMA.16816.F32 R108, R152.reuse, R48, R108 ;  /* 0x00000030986c723c */ /* 0x040ff0000000186c */
[C---:B------:R-:W-:Y:S08]  /*3450*/  HMMA.16816.F32 R104, R152.reuse, R68, R104 ;  /* 0x000000449868723c */ /* 0x040ff00000001868 */
[----:B------:R-:W-:Y:S08]  /*3460*/  HMMA.16816.F32 R100, R152, R64, R100 ;  /* 0x000000409864723c */ /* 0x000ff00000001864 */
[C---:B------:R-:W-:Y:S08]  /*3470*/  HMMA.16816.F32 R96, R60.reuse, R52, R96 ;  /* 0x000000343c60723c */ /* 0x040ff00000001860 */
[C---:B------:R-:W-:Y:S08]  /*3480*/  HMMA.16816.F32 R92, R60.reuse, R48, R92 ;  /* 0x000000303c5c723c */ /* 0x040ff0000000185c */
[C---:B------:R-:W-:Y:S08]  /*3490*/  HMMA.16816.F32 R88, R60.reuse, R68, R88 ;  /* 0x000000443c58723c */ /* 0x040ff00000001858 */
[----:B----4-:R-:W-:Y:S01]  /*34a0*/  HMMA.16816.F32 R56, R60, R64, R56 ;  /* 0x000000403c38723c */ /* 0x010fe20000001838 */
[----:B------:R-:W-:Y:S01]  /*34b0*/  ISETP.NE.U32.AND P0, PT, RZ, UR6, PT ;  /* 0x00000006ff007c0c */ /* 0x000fe2000bf05070 */
[----:B------:R-:W-:Y:S01]  /*34c0*/  IMAD.U32 R245, RZ, RZ, UR7 ;  /* 0x00000007fff57e24 */ /* 0x000fe2000f8e00ff */
[----:B------:R-:W-:-:S03]  /*34d0*/  UIMAD.WIDE UR4, UR38, 0x2, UR4 ;  /* 0x00000002260478a5 */ /* 0x000fc6000f8e0204 */
[----:B------:R-:W-:Y:S02]  /*34e0*/  IMAD.WIDE R244, R245, 0x2, R180 ;  /* 0x00000002f5f47825 */ /* 0x000fe400078e02b4 */
[----:B------:R-:W-:Y:S01]  /*34f0*/  HMMA.16816.F32 R144, R72, R54, R144 ;  /* 0x000000364890723c */ /* 0x000fe20000001890 */
[----:B------:R-:W-:Y:S01]  /*3500*/  IADD3 R183, R183, -0x20, RZ ;  /* 0xffffffe0b7b77810 */ /* 0x000fe20007ffe0ff */
[----:B------:R-:W-:-:S06]  /*3510*/  IMAD.MOV.U32 R248, RZ, RZ, R244 ;  /* 0x000000fffff87224 */ /* 0x000fcc00078e00f4 */
        /* <DEDUP_REMOVED lines=10> */
[----:B------:R-:W-:Y:S08]  /*35c0*/  HMMA.16816.F32 R100, R80, R66, R100 ;  /* 0x000000425064723c */ /* 0x000ff00000001864 */
[C---:B0-----:R-:W-:Y:S08]  /*35d0*/  HMMA.16816.F32 R96, R84.reuse, R54, R96 ;  /* 0x000000365460723c */ /* 0x041ff00000001860 */
[C---:B------:R-:W-:Y:S08]  /*35e0*/  HMMA.16816.F32 R92, R84.reuse, R50, R92 ;  /* 0x00000032545c723c */ /* 0x040ff0000000185c */
[C---:B------:R-:W-:Y:S08]  /*35f0*/  HMMA.16816.F32 R88, R84.reuse, R70, R88 ;  /* 0x000000465458723c */ /* 0x040ff00000001858 */
[----:B------:R-:W-:Y:S01]  /*3600*/  HMMA.16816.F32 R56, R84, R66, R56 ;  /* 0x000000425438723c */ /* 0x000fe20000001838 */
[----:B------:R-:W-:Y:S01]  /*3610*/  @!P0 CALL.REL.NOINC `(.L_x_2) ;  /* 0x0000001000008944 */ /* 0x000fe20003c00000 */
[----:B------:R-:W-:-:S12]  /*3620*/  BRA `(.L_x_3) ;  /* 0xffffe38000007947 */ /* 0x000fd8000383ffff */
.L_x_2:
[----:B------:R-:W-:-:S06]  /*3630*/  NOP ;  /* 0x0000000000007918 */ /* 0x000fcc0000000000 */
[----:B------:R-:W-:Y:S02]  /*3640*/  F2FP.PACK_AB R25, R95, R94 ;  /* 0x0000005e5f19723e */ /* 0x000fe400000000ff */
[----:B------:R-:W-:-:S02]  /*3650*/  F2FP.PACK_AB R93, R93, R92 ;  /* 0x0000005c5d5d723e */ /* 0x000fc400000000ff */
[----:B------:R-:W-:Y:S02]  /*3660*/  F2FP.PACK_AB R17, R111, R110 ;  /* 0x0000006e6f11723e */ /* 0x000fe400000000ff */
[----:B------:R-:W-:Y:S02]  /*3670*/  F2FP.PACK_AB R109, R109, R108 ;  /* 0x0000006c6d6d723e */ /* 0x000fe400000000ff */
[----:B------:R-:W-:Y:S02]  /*3680*/  F2FP.PACK_AB R21, R127, R126 ;  /* 0x0000007e7f15723e */ /* 0x000fe400000000ff */
[----:B------:R-:W-:Y:S02]  /*3690*/  F2FP.PACK_AB R125, R125, R124 ;  /* 0x0000007c7d7d723e */ /* 0x000fe400000000ff */
        /* <DEDUP_REMOVED lines=26> */
.L_x_1:
[----:B-1----:R-:W2:Y:S04]  /*3840*/  LDL.LU R0, [R1+0x5c] ;  /* 0x00005c0001007983 */ /* 0x002ea80000300800 */
[----:B------:R-:W3:Y:S04]  /*3850*/  LDL.LU R53, [R1+0x40] ;  /* 0x0000400001357983 */ /* 0x000ee80000300800 */
[----:B------:R-:W4:Y:S04]  /*3860*/  LDL.LU R52, [R1+0x44] ;  /* 0x0000440001347983 */ /* 0x000f280000300800 */
[----:B------:R-:W5:Y:S04]  /*3870*/  LDL.LU R51, [R1+0x48] ;  /* 0x0000480001337983 */ /* 0x000f680000300800 */
[----:B------:R-:W1:Y:S04]  /*3880*/  S2R R5, SR_TID.X ;  /* 0x0000000000057919 */ /* 0x000e680000002100 */
[----:B------:R-:W0:Y:S01]  /*3890*/  S2R R4, SR_TID.X ;  /* 0x0000000000047919 */ /* 0x000e220000002100 */
[----:B-1----:R-:W-:-:S02]  /*38a0*/  IMAD.SHL.U32 R2, R5, 0x4, RZ ;  /* 0x0000000405027824 */ /* 0x002fc400078e00ff */
[C---:B------:R-:W-:Y:S01]  /*38b0*/  IMAD.SHL.U32 R3, R5.reuse, 0x20, RZ ;  /* 0x0000002005037824 */ /* 0x040fe200078e00ff */
[----:B0-----:R-:W-:Y:S02]  /*38c0*/  LOP3.LUT R6, R4, 0xe0, RZ, 0xc0, !PT ;  /* 0x000000e004067812 */ /* 0x001fe400078ec0ff */
[----:B------:R-:W-:Y:S01]  /*38d0*/  LOP3.LUT R2, R2, 0x70, RZ, 0xc0, !PT ;  /* 0x0000007002027812 */ /* 0x000fe200078ec0ff */
[C---:B------:R-:W-:Y:S01]  /*38e0*/  IMAD.SHL.U32 R4, R5.reuse, 0x800, RZ ;  /* 0x0000080005047824 */ /* 0x040fe200078e00ff */
[----:B------:R-:W-:-:S04]  /*38f0*/  LOP3.LUT R5, R5, 0xff, RZ, 0xc0, !PT ;  /* 0x000000ff05057812 */ /* 0x000fc800078ec0ff */
[----:B------:R-:W-:-:S05]  /*3900*/  LOP3.LUT R4, R4, 0x3000, RZ, 0xc0, !PT ;  /* 0x0000300004047812 */ /* 0x000fca00078ec0ff */
[----:B------:R-:W-:Y:S01]  /*3910*/  IMAD R37, R5, 0x10, R4 ;  /* 0x0000001005257824 */ /* 0x000fe200078e0204 */
[----:B------:R-:W-:Y:S04]  /*3920*/  BAR.SYNC.DEFER_BLOCKING 0x0 ;  /* 0x0000000000007b1d */ /* 0x000fe80000010000 */
[C---:B------:R-:W-:Y:S02]  /*3930*/  LOP3.LUT R38, R37.reuse, 0x20, RZ, 0x3c, !PT ;  /* 0x0000002025267812 */ /* 0x040fe400078e3cff */
[C---:B------:R-:W-:Y:S02]  /*3940*/  LOP3.LUT R46, R37.reuse, 0x40, RZ, 0x3c, !PT ;  /* 0x00000040252e7812 */ /* 0x040fe400078e3cff */
[----:B------:R-:W-:Y:S02]  /*3950*/  LOP3.LUT R48, R37, 0x60, RZ, 0x3c, !PT ;  /* 0x0000006025307812 */ /* 0x000fe400078e3cff */
[----:B--2---:R-:W-:-:S04]  /*3960*/  LOP3.LUT R0, R0, 0x3000, RZ, 0xc0, !PT ;  /* 0x0000300000007812 */ /* 0x004fc800078ec0ff */
[----:B------:R-:W-:Y:S01]  /*3970*/  LOP3.LUT R0, R0, 0x60, R3, 0xf8, !PT ;  /* 0x0000006000007812 */ /* 0x000fe200078ef803 */
[----:B------:R-:W-:-:S05]  /*3980*/  IMAD R3, R6, 0x8, R2 ;  /* 0x0000000806037824 */ /* 0x000fca00078e0202 */
[----:B------:R-:W-:-:S05]  /*3990*/  LOP3.LUT R36, R0, R3, RZ, 0x3c, !PT ;  /* 0x0000000300247212 */ /* 0x000fca00078e3cff */
[----:B------:R-:W-:Y:S04]  /*39a0*/  STS.128 [R36], R140 ;  /* 0x0000008c24007388 */ /* 0x000fe80000000c00 */
[----:B------:R-:W-:Y:S04]  /*39b0*/  STS.128 [R36+0x80], R28 ;  /* 0x0000801c24007388 */ /* 0x000fe80000000c00 */
[----:B------:R-:W-:Y:S04]  /*39c0*/  STS.128 [R36+0x800], R124 ;  /* 0x0008007c24007388 */ /* 0x000fe80000000c00 */
[----:B------:R-:W-:Y:S04]  /*39d0*/  STS.128 [R36+0x880], R20 ;  /* 0x0008801424007388 */ /* 0x000fe80000000c00 */
[----:B------:R-:W-:Y:S06]  /*39e0*/  BAR.SYNC.DEFER_BLOCKING 0x0 ;  /* 0x0000000000007b1d */ /* 0x000fec0000010000 */
[----:B------:R-:W0:Y:S04]  /*39f0*/  LDS.128 R32, [R37] ;  /* 0x0000000025207984 */ /* 0x000e280000000c00 */
[----:B------:R-:W-:Y:S04]  /*3a00*/  LDS.128 R12, [R38] ;  /* 0x00000000260c7984 */ /* 0x000fe80000000c00 */
[----:B------:R-:W-:Y:S04]  /*3a10*/  LDS.128 R8, [R46] ;  /* 0x000000002e087984 */ /* 0x000fe80000000c00 */
[----:B------:R-:W-:Y:S04]  /*3a20*/  LDS.128 R4, [R48] ;  /* 0x0000000030047984 */ /* 0x000fe80000000c00 */
[----:B------:R-:W-:Y:S06]  /*3a30*/  BAR.SYNC.DEFER_BLOCKING 0x0 ;  /* 0x0000000000007b1d */ /* 0x000fec0000010000 */
[----:B------:R-:W-:Y:S04]  /*3a40*/  STS.128 [R36], R108 ;  /* 0x0000006c24007388 */ /* 0x000fe80000000c00 */
[----:B------:R-:W-:Y:S04]  /*3a50*/  STS.128 [R36+0x80], R16 ;  /* 0x0000801024007388 */ /* 0x000fe80000000c00 */
[----:B------:R-:W-:Y:S04]  /*3a60*/  STS.128 [R36+0x800], R92 ;  /* 0x0008005c24007388 */ /* 0x000fe80000000c00 */
[----:B------:R1:W-:Y:S04]  /*3a70*/  STS.128 [R36+0x880], R24 ;  /* 0x0008801824007388 */ /* 0x0003e80000000c00 */
[----:B------:R-:W-:Y:S01]  /*3a80*/  BAR.SYNC.DEFER_BLOCKING 0x0 ;  /* 0x0000000000007b1d */ /* 0x000fe20000010000 */
[C---:B---3--:R-:W-:Y:S01]  /*3a90*/  IADD3 R2, R53.reuse, 0x1, RZ ;  /* 0x0000000135027810 */ /* 0x048fe20007ffe0ff */
[----:B----4-:R-:W-:Y:S01]  /*3aa0*/  IMAD R3, R52, c[0x0][0x194], RZ ;  /* 0x0000650034037a24 */ /* 0x010fe200078e02ff */
[----:B------:R-:W-:-:S02]  /*3ab0*/  IADD3 R0, R53, 0x2, RZ ;  /* 0x0000000235007810 */ /* 0x000fc40007ffe0ff */
[----:B------:R-:W-:Y:S01]  /*3ac0*/  ISETP.GE.AND P1, PT, R2, c[0x0][0x17c], PT ;  /* 0x00005f0002007a0c */ /* 0x000fe20003f26270 */
[----:B------:R-:W-:Y:S01]  /*3ad0*/  IMAD.MOV.U32 R2, RZ, RZ, c[0x0][0x194] ;  /* 0x00006500ff027624 */ /* 0x000fe200078e00ff */
[----:B------:R2:W3:Y:S01]  /*3ae0*/  LDS.128 R20, [R37] ;  /* 0x0000000025147984 */ /* 0x0004e20000000c00 */
[----:B------:R-:W-:Y:S02]  /*3af0*/  ISETP.GE.AND P4, PT, R0, c[0x0][0x17c], PT ;  /* 0x00005f0000007a0c */ /* 0x000fe40003f86270 */
[----:B------:R-:W-:Y:S01]  /*3b00*/  IMAD R0, R2, 0x100, R3 ;  /* 0x0000010002007824 */ /* 0x000fe200078e0203 */
[----:B------:R-:W-:Y:S01]  /*3b10*/  ISETP.GE.AND P6, PT, R52, c[0x0][0x178], PT ;  /* 0x00005e0034007a0c */ /* 0x000fe20003fc6270 */
[----:B------:R4:W4:Y:S01]  /*3b20*/  LDS.128 R16, [R38] ;  /* 0x0000000026107984 */ /* 0x0009220000000c00 */
[----:B------:R-:W-:Y:S02]  /*3b30*/  ISETP.GE.AND P5, PT, R53, c[0x0][0x17c], PT ;  /* 0x00005f0035007a0c */ /* 0x000fe40003fa6270 */
[----:B-1----:R-:W-:-:S02]  /*3b40*/  LEA R36, P0, R3, c[0x0][0x170], 0x1 ;  /* 0x00005c0003247a11 */ /* 0x002fc400078008ff */
[C---:B------:R-:W-:Y:S02]  /*3b50*/  LEA R2, P2, R0.reuse, c[0x0][0x170], 0x1 ;  /* 0x00005c0000027a11 */ /* 0x040fe400078408ff */
[----:B------:R-:W-:Y:S02]  /*3b60*/  ISETP.LT.AND P6, PT, R53, c[0x0][0x17c], !P6 ;  /* 0x00005f0035007a0c */ /* 0x000fe400077c1270 */
[----:B-----5:R-:W-:Y:S01]  /*3b70*/  ISETP.LT.AND P5, PT, R51, c[0x0][0x178], !P5 ;  /* 0x00005e0033007a0c */ /* 0x020fe20006fa1270 */
[----:B------:R-:W-:Y:S01]  /*3b80*/  IMAD R25, R53, c[0x0][0x198], RZ ;  /* 0x0000660035197a24 */ /* 0x000fe200078e02ff */
[----:B--2---:R-:W-:Y:S02]  /*3b90*/  LEA.HI.X.SX32 R37, R3, c[0x0][0x174], 0x1, P0 ;  /* 0x00005d0003257a11 */ /* 0x004fe400000f0eff */
[----:B------:R-:W-:Y:S02]  /*3ba0*/  IADD3 R24, R53, 0x3, RZ ;  /* 0x0000000335187810 */ /* 0x000fe40007ffe0ff */
[----:B------:R-:W-:-:S02]  /*3bb0*/  LEA.HI.X.SX32 R3, R0, c[0x0][0x174], 0x1, P2 ;  /* 0x00005d0000037a11 */ /* 0x000fc400010f0eff */
[----:B------:R-:W-:Y:S01]  /*3bc0*/  IADD3 R26, R53, 0x5, RZ ;  /* 0x00000005351a7810 */ /* 0x000fe20007ffe0ff */
[C---:B------:R-:W-:Y:S01]  /*3bd0*/  IMAD.WIDE R28, R25.reuse, 0x2, R36 ;  /* 0x00000002191c7825 */ /* 0x040fe200078e0224 */
[----:B------:R-:W-:Y:S02]  /*3be0*/  ISETP.GE.AND P0, PT, R24, c[0x0][0x17c], PT ;  /* 0x00005f0018007a0c */ /* 0x000fe40003f06270 */
[----:B------:R-:W-:Y:S01]  /*3bf0*/  ISETP.GE.AND P3, PT, R26, c[0x0][0x17c], PT ;  /* 0x00005f001a007a0c */ /* 0x000fe20003f66270 */
[C---:B------:R-:W-:Y:S01]  /*3c00*/  IMAD.WIDE R30, R25.reuse, 0x2, R2 ;  /* 0x00000002191e7825 */ /* 0x040fe200078e0202 */
[----:B------:R-:W-:Y:S02]  /*3c10*/  IADD3 R41, R25, c[0x0][0x198], RZ ;  /* 0x0000660019297a10 */ /* 0x000fe40007ffe0ff */
[----:B------:R-:W1:Y:S04]  /*3c20*/  LDS.128 R24, [R46] ;  /* 0x000000002e187984 */ /* 0x000e680000000c00 */
[----:B0-----:R-:W-:Y:S01]  /*3c30*/  @P6 STG.E.U16 [R28.64], R32 ;  /* 0x000000201c006986 */ /* 0x001fe2000c101508 */
[----:B------:R-:W-:-:S02]  /*3c40*/  ISETP.LT.AND P6, PT, R52, c[0x0][0x178], !P1 ;  /* 0x00005e0034007a0c */ /* 0x000fc40004fc1270 */
[----:B------:R-:W-:Y:S01]  /*3c50*/  ISETP.LT.AND P1, PT, R51, c[0x0][0x178], !P1 ;  /* 0x00005e0033007a0c */ /* 0x000fe20004f21270 */
[----:B---3--:R-:W-:Y:S01]  /*3c60*/  @P5 STG.E.U16 [R30.64], R20 ;  /* 0x000000141e005986 */ /* 0x008fe2000c101508 */
[----:B------:R-:W-:Y:S02]  /*3c70*/  ISETP.LT.AND P5, PT, R52, c[0x0][0x178], !P4 ;  /* 0x00005e0034007a0c */ /* 0x000fe400067a1270 */
[C---:B------:R-:W-:Y:S01]  /*3c80*/  IADD3 R47, R41.reuse, c[0x0][0x198], RZ ;  /* 0x00006600292f7a10 */ /* 0x040fe20007ffe0ff */
[----:B----4-:R-:W-:Y:S01]  /*3c90*/  IMAD.WIDE R38, R41, 0x2, R36 ;  /* 0x0000000229267825 */ /* 0x010fe200078e0224 */
[----:B------:R-:W-:Y:S01]  /*3ca0*/  ISETP.LT.AND P4, PT, R51, c[0x0][0x178], !P4 ;  /* 0x00005e0033007a0c */ /* 0x000fe20006781270 */
[----:B------:R-:W0:Y:S01]  /*3cb0*/  LDS.128 R28, [R48] ;  /* 0x00000000301c7984 */ /* 0x000e220000000c00 */
[----:B------:R-:W-:Y:S01]  /*3cc0*/  PRMT R49, R32, 0x7632, R49 ;  /* 0x0000763220317816 */ /* 0x000fe20000000031 */
[----:B------:R-:W-:Y:S01]  /*3cd0*/  IMAD.WIDE R40, R41, 0x2, R2 ;  /* 0x0000000229287825 */ /* 0x000fe200078e0202 */
[----:B------:R-:W-:-:S03]  /*3ce0*/  PRMT R50, R20, 0x7632, R50 ;  /* 0x0000763214327816 */ /* 0x000fc60000000032 */
[----:B------:R-:W-:Y:S01]  /*3cf0*/  IMAD.WIDE R42, R47, 0x2, R36 ;  /* 0x000000022f2a7825 */ /* 0x000fe200078e0224 */
[----:B------:R2:W-:Y:S01]  /*3d00*/  @P6 STG.E.U16 [R38.64], R49 ;  /* 0x0000003126006986 */ /* 0x0005e2000c101508 */
[----:B------:R-:W-:-:S03]  /*3d10*/  IADD3 R0, R53, 0x4, RZ ;  /* 0x0000000435007810 */ /* 0x000fc60007ffe0ff */
[----:B------:R3:W-:Y:S01]  /*3d20*/  @P1 STG.E.U16 [R40.64], R50 ;  /* 0x0000003228001986 */ /* 0x0007e2000c101508 */
[----:B------:R-:W-:-:S03]  /*3d30*/  IMAD.WIDE R44, R47, 0x2, R2 ;  /* 0x000000022f2c7825 */ /* 0x000fc600078e0202 */
[----:B------:R-:W-:Y:S01]  /*3d40*/  @P5 STG.E.U16 [R42.64], R12 ;  /* 0x0000000c2a005986 */ /* 0x000fe2000c101508 */
[----:B------:R-:W-:Y:S02]  /*3d50*/  ISETP.LT.AND P5, PT, R52, c[0x0][0x178], !P0 ;  /* 0x00005e0034007a0c */ /* 0x000fe400047a1270 */
[----:B------:R-:W-:Y:S02]  /*3d60*/  ISETP.LT.AND P0, PT, R51, c[0x0][0x178], !P0 ;  /* 0x00005e0033007a0c */ /* 0x000fe40004701270 */
[----:B------:R-:W-:Y:S02]  /*3d70*/  ISETP.GE.AND P2, PT, R0, c[0x0][0x17c], PT ;  /* 0x00005f0000007a0c */ /* 0x000fe40003f46270 */
[----:B------:R-:W-:Y:S01]  /*3d80*/  IADD3 R47, R47, c[0x0][0x198], RZ ;  /* 0x000066002f2f7a10 */ /* 0x000fe20007ffe0ff */
[----:B------:R4:W-:Y:S01]  /*3d90*/  @P4 STG.E.U16 [R44.64], R16 ;  /* 0x000000102c004986 */ /* 0x0009e2000c101508 */
[----:B------:R-:W-:Y:S02]  /*3da0*/  ISETP.LT.AND P4, PT, R52, c[0x0][0x178], !P2 ;  /* 0x00005e0034007a0c */ /* 0x000fe40005781270 */
[----:B------:R-:W-:Y:S01]  /*3db0*/  ISETP.LT.AND P2, PT, R51, c[0x0][0x178], !P2 ;  /* 0x00005e0033007a0c */ /* 0x000fe20005741270 */
[----:B--2---:R-:W-:Y:S01]  /*3dc0*/  IMAD.WIDE R38, R47, 0x2, R36 ;  /* 0x000000022f267825 */ /* 0x004fe200078e0224 */
[----:B------:R-:W-:-:S02]  /*3dd0*/  PRMT R32, R12, 0x7632, R32 ;  /* 0x000076320c207816 */ /* 0x000fc40000000020 */
[C---:B------:R-:W-:Y:S01]  /*3de0*/  IADD3 R49, R47.reuse, c[0x0][0x198], RZ ;  /* 0x000066002f317a10 */ /* 0x040fe20007ffe0ff */
[----:B---3--:R-:W-:Y:S01]  /*3df0*/  IMAD.WIDE R40, R47, 0x2, R2 ;  /* 0x000000022f287825 */ /* 0x008fe200078e0202 */
[----:B----4-:R-:W-:Y:S01]  /*3e00*/  PRMT R45, R16, 0x7632, R45 ;  /* 0x00007632102d7816 */ /* 0x010fe2000000002d */
[----:B------:R-:W-:Y:S01]  /*3e10*/  @P5 STG.E.U16 [R38.64], R32 ;  /* 0x0000002026005986 */ /* 0x000fe2000c101508 */
[----:B------:R-:W-:Y:S01]  /*3e20*/  IADD3 R0, R53, 0x6, RZ ;  /* 0x0000000635007810 */ /* 0x000fe20007ffe0ff */
[----:B------:R-:W-:Y:S02]  /*3e30*/  IMAD.WIDE R42, R49, 0x2, R36 ;  /* 0x00000002312a7825 */ /* 0x000fe400078e0224 */
[----:B------:R2:W-:Y:S01]  /*3e40*/  @P0 STG.E.U16 [R40.64], R45 ;  /* 0x0000002d28000986 */ /* 0x0005e2000c101508 */
[----:B------:R-:W-:Y:S02]  /*3e50*/  ISETP.GE.AND P6, PT, R0, c[0x0][0x17c], PT ;  /* 0x00005f0000007a0c */ /* 0x000fe40003fc6270 */
[----:B------:R-:W-:Y:S01]  /*3e60*/  ISETP.LT.AND P0, PT, R52, c[0x0][0x178], !P3 ;  /* 0x00005e0034007a0c */ /* 0x000fe20005f01270 */
[----:B------:R3:W-:Y:S01]  /*3e70*/  @P4 STG.E.U16 [R42.64], R8 ;  /* 0x000000082a004986 */ /* 0x0007e2000c101508 */
[----:B------:R-:W-:Y:S01]  /*3e80*/  ISETP.LT.AND P3, PT, R51, c[0x0][0x178], !P3 ;  /* 0x00005e0033007a0c */ /* 0x000fe20005f61270 */
[C---:B--2---:R-:W-:Y:S01]  /*3e90*/  IMAD.WIDE R44, R49.reuse, 0x2, R2 ;  /* 0x00000002312c7825 */ /* 0x044fe200078e0202 */
[----:B------:R-:W-:-:S04]  /*3ea0*/  IADD3 R49, R49, c[0x0][0x198], RZ ;  /* 0x0000660031317a10 */ /* 0x000fc80007ffe0ff */
[----:B-1----:R1:W-:Y:S01]  /*3eb0*/  @P2 STG.E.U16 [R44.64], R24 ;  /* 0x000000182c002986 */ /* 0x0023e2000c101508 */
[----:B------:R-:W-:Y:S01]  /*3ec0*/  ISETP.LT.AND P2, PT, R52, c[0x0][0x178], !P6 ;  /* 0x00005e0034007a0c */ /* 0x000fe20007741270 */
[----:B------:R-:W-:Y:S01]  /*3ed0*/  IMAD.WIDE R38, R49, 0x2, R36 ;  /* 0x0000000231267825 */ /* 0x000fe200078e0224 */
[----:B------:R-:W-:Y:S02]  /*3ee0*/  ISETP.LT.AND P6, PT, R51, c[0x0][0x178], !P6 ;  /* 0x00005e0033007a0c */ /* 0x000fe400077c1270 */
[----:B------:R-:W-:Y:S01]  /*3ef0*/  IADD3 R20, R53, 0x7, RZ ;  /* 0x0000000735147810 */ /* 0x000fe20007ffe0ff */
[C---:B------:R-:W-:Y:S01]  /*3f00*/  IMAD.WIDE R40, R49.reuse, 0x2, R2 ;  /* 0x0000000231287825 */ /* 0x040fe200078e0202 */
[----:B------:R-:W-:Y:S02]  /*3f10*/  IADD3 R49, R49, c[0x0][0x198], RZ ;  /* 0x0000660031317a10 */ /* 0x000fe40007ffe0ff */
[----:B------:R-:W-:Y:S02]  /*3f20*/  ISETP.GE.AND P1, PT, R20, c[0x0][0x17c], PT ;  /* 0x00005f0014007a0c */ /* 0x000fe40003f26270 */
[----:B------:R-:W-:Y:S01]  /*3f30*/  PRMT R12, R8, 0x7632, R12 ;  /* 0x00007632080c7816 */ /* 0x000fe2000000000c */
[----:B---3--:R-:W-:Y:S01]  /*3f40*/  IMAD.WIDE R42, R49, 0x2, R36 ;  /* 0x00000002312a7825 */ /* 0x008fe200078e0224 */
[----:B------:R-:W-:-:S02]  /*3f50*/  IADD3 R0, R53, 0x8, RZ ;  /* 0x0000000835007810 */ /* 0x000fc40007ffe0ff */
[----:B------:R-:W-:Y:S01]  /*3f60*/  PRMT R20, R24, 0x7632, R20 ;  /* 0x0000763218147816 */ /* 0x000fe20000000014 */
[C---:B-1----:R-:W-:Y:S01]  /*3f70*/  IMAD.WIDE R44, R49.reuse, 0x2, R2 ;  /* 0x00000002312c7825 */ /* 0x042fe200078e0202 */
[----:B------:R-:W-:Y:S01]  /*3f80*/  ISETP.GE.AND P5, PT, R0, c[0x0][0x17c], PT ;  /* 0x00005f0000007a0c */ /* 0x000fe20003fa6270 */
[----:B------:R1:W-:Y:S01]  /*3f90*/  @P0 STG.E.U16 [R38.64], R12 ;  /* 0x0000000c26000986 */ /* 0x0003e2000c101508 */
[----:B------:R-:W-:-:S03]  /*3fa0*/  IADD3 R49, R49, c[0x0][0x198], RZ ;  /* 0x0000660031317a10 */ /* 0x000fc60007ffe0ff */
[----:B------:R2:W-:Y:S01]  /*3fb0*/  @P3 STG.E.U16 [R40.64], R20 ;  /* 0x0000001428003986 */ /* 0x0005e2000c101508 */
[----:B------:R-:W-:Y:S02]  /*3fc0*/  ISETP.LT.AND P3, PT, R52, c[0x0][0x178], !P1 ;  /* 0x00005e0034007a0c */ /* 0x000fe40004f61270 */
[----:B------:R-:W-:Y:S01]  /*3fd0*/  ISETP.LT.AND P1, PT, R51, c[0x0][0x178], !P1 ;  /* 0x00005e0033007a0c */ /* 0x000fe20004f21270 */
[----:B------:R3:W-:Y:S01]  /*3fe0*/  @P2 STG.E.U16 [R42.64], R4 ;  /* 0x000000042a002986 */ /* 0x0007e2000c101508 */
[----:B------:R-:W-:-:S03]  /*3ff0*/  IADD3 R0, R53, 0x9, RZ ;  /* 0x0000000935007810 */ /* 0x000fc60007ffe0ff */
[----:B0-----:R0:W-:Y:S01]  /*4000*/  @P6 STG.E.U16 [R44.64], R28 ;  /* 0x0000001c2c006986 */ /* 0x0011e2000c101508 */
[----:B------:R-:W-:Y:S01]  /*4010*/  ISETP.LT.AND P6, PT, R52, c[0x0][0x178], !P5 ;  /* 0x00005e0034007a0c */ /* 0x000fe20006fc1270 */
[----:B-1----:R-:W-:Y:S01]  /*4020*/  IMAD.WIDE R38, R49, 0x2, R36 ;  /* 0x0000000231267825 */ /* 0x002fe200078e0224 */
[----:B------:R-:W-:-:S03]  /*4030*/  ISETP.LT.AND P5, PT, R51, c[0x0][0x178], !P5 ;  /* 0x00005e0033007a0c */ /* 0x000fc60006fa1270 */
[C---:B--2---:R-:W-:Y:S01]  /*4040*/  IMAD.WIDE R40, R49.reuse, 0x2, R2 ;  /* 0x0000000231287825 */ /* 0x044fe200078e0202 */
[----:B------:R-:W-:Y:S02]  /*4050*/  IADD3 R49, R49, c[0x0][0x198], RZ ;  /* 0x0000660031317a10 */ /* 0x000fe40007ffe0ff */
[----:B------:R-:W-:Y:S02]  /*4060*/  ISETP.GE.AND P4, PT, R0, c[0x0][0x17c], PT ;  /* 0x00005f0000007a0c */ /* 0x000fe40003f86270 */
[----:B------:R-:W-:Y:S01]  /*4070*/  PRMT R8, R4, 0x7632, R8 ;  /* 0x0000763204087816 */ /* 0x000fe20000000008 */
[----:B---3--:R-:W-:Y:S01]  /*4080*/  IMAD.WIDE R42, R49, 0x2, R36 ;  /* 0x00000002312a7825 */ /* 0x008fe200078e0224 */
[----:B------:R-:W-:Y:S02]  /*4090*/  IADD3 R0, R53, 0xa, RZ ;  /* 0x0000000a35007810 */ /* 0x000fe40007ffe0ff */
[----:B------:R-:W-:Y:S01]  /*40a0*/  PRMT R20, R28, 0x7632, R20 ;  /* 0x000076321c147816 */ /* 0x000fe20000000014 */
[C---:B0-----:R-:W-:Y:S01]  /*40b0*/  IMAD.WIDE R44, R49.reuse, 0x2, R2 ;  /* 0x00000002312c7825 */ /* 0x041fe200078e0202 */
[----:B------:R-:W-:Y:S01]  /*40c0*/  ISETP.GE.AND P0, PT, R0, c[0x0][0x17c], PT ;  /* 0x00005f0000007a0c */ /* 0x000fe20003f06270 */
[----:B------:R0:W-:Y:S01]  /*40d0*/  @P3 STG.E.U16 [R38.64], R8 ;  /* 0x0000000826003986 */ /* 0x0001e2000c101508 */
[----:B------:R-:W-:-:S03]  /*40e0*/  IADD3 R47, R49, c[0x0][0x198], RZ ;  /* 0x00006600312f7a10 */ /* 0x000fc60007ffe0ff */
[----:B------:R-:W-:Y:S01]  /*40f0*/  @P1 STG.E.U16 [R40.64], R20 ;  /* 0x0000001428001986 */ /* 0x000fe2000c101508 */
[C---:B------:R-:W-:Y:S02]  /*4100*/  ISETP.LT.AND P1, PT, R52.reuse, c[0x0][0x178], !P4 ;  /* 0x00005e0034007a0c */ /* 0x040fe40006721270 */
[C---:B------:R-:W-:Y:S01]  /*4110*/  ISETP.LT.AND P4, PT, R51.reuse, c[0x0][0x178], !P4 ;  /* 0x00005e0033007a0c */ /* 0x040fe20006781270 */
[----:B------:R1:W-:Y:S04]  /*4120*/  @P6 STG.E.U16 [R42.64], R33 ;  /* 0x000000212a006986 */ /* 0x0003e8000c101508 */
[----:B------:R-:W-:Y:S01]  /*4130*/  @P5 STG.E.U16 [R44.64], R21 ;  /* 0x000000152c005986 */ /* 0x000fe2000c101508 */
[----:B------:R-:W-:Y:S02]  /*4140*/  ISETP.LT.AND P5, PT, R52, c[0x0][0x178], !P0 ;  /* 0x00005e0034007a0c */ /* 0x000fe400047a1270 */
[----:B------:R-:W-:-:S02]  /*4150*/  ISETP.LT.AND P0, PT, R51, c[0x0][0x178], !P0 ;  /* 0x00005e0033007a0c */ /* 0x000fc40004701270 */
[----:B------:R-:W-:Y:S02]  /*4160*/  IADD3 R49, R47, c[0x0][0x198], RZ ;  /* 0x000066002f317a10 */ /* 0x000fe40007ffe0ff */
[----:B------:R-:W-:Y:S01]  /*4170*/  IADD3 R0, R53, 0xb, RZ ;  /* 0x0000000b35007810 */ /* 0x000fe20007ffe0ff */
[----:B0-----:R-:W-:Y:S01]  /*4180*/  IMAD.WIDE R38, R47, 0x2, R36 ;  /* 0x000000022f267825 */ /* 0x001fe200078e0224 */
[----:B------:R-:W-:Y:S02]  /*4190*/  PRMT R8, R33, 0x7632, R8 ;  /* 0x0000763221087816 */ /* 0x000fe40000000008 */
[----:B------:R-:W-:Y:S01]  /*41a0*/  PRMT R16, R21, 0x7632, R16 ;  /* 0x0000763215107816 */ /* 0x000fe20000000010 */
[----:B-1----:R-:W-:Y:S01]  /*41b0*/  IMAD.WIDE R32, R47, 0x2, R2 ;  /* 0x000000022f207825 */ /* 0x002fe200078e0202 */
[----:B------:R-:W-:Y:S02]  /*41c0*/  ISETP.GE.AND P2, PT, R0, c[0x0][0x17c], PT ;  /* 0x00005f0000007a0c */ /* 0x000fe40003f46270 */
[----:B------:R-:W-:Y:S01]  /*41d0*/  IADD3 R0, R53, 0xc, RZ ;  /* 0x0000000c35007810 */ /* 0x000fe20007ffe0ff */
[C---:B------:R-:W-:Y:S01]  /*41e0*/  IMAD.WIDE R40, R49.reuse, 0x2, R36 ;  /* 0x0000000231287825 */ /* 0x040fe200078e0224 */
[----:B------:R0:W-:Y:S03]  /*41f0*/  @P1 STG.E.U16 [R38.64], R8 ;  /* 0x0000000826001986 */ /* 0x0001e6000c101508 */
[----:B------:R-:W-:Y:S01]  /*4200*/  IMAD.WIDE R42, R49, 0x2, R2 ;  /* 0x00000002312a7825 */ /* 0x000fe200078e0202 */
[----:B------:R-:W-:Y:S01]  /*4210*/  @P4 STG.E.U16 [R32.64], R16 ;  /* 0x0000001020004986 */ /* 0x000fe2000c101508 */
[----:B------:R-:W-:-:S03]  /*4220*/  ISETP.GE.AND P3, PT, R0, c[0x0][0x17c], PT ;  /* 0x00005f0000007a0c */ /* 0x000fc60003f66270 */
[----:B------:R1:W-:Y:S01]  /*4230*/  @P5 STG.E.U16 [R40.64], R13 ;  /* 0x0000000d28005986 */ /* 0x0003e2000c101508 */
[----:B------:R-:W-:-:S03]  /*4240*/  IADD3 R49, R49, c[0x0][0x198], RZ ;  /* 0x0000660031317a10 */ /* 0x000fc60007ffe0ff */
[----:B------:R2:W-:Y:S01]  /*4250*/  @P0 STG.E.U16 [R42.64], R17 ;  /* 0x000000112a000986 */ /* 0x0005e2000c101508 */
[C---:B------:R-:W-:Y:S02]  /*4260*/  ISETP.LT.AND P0, PT, R52.reuse, c[0x0][0x178], !P2 ;  /* 0x00005e0034007a0c */ /* 0x040fe40005701270 */
[C---:B------:R-:W-:Y:S02]  /*4270*/  ISETP.LT.AND P2, PT, R51.reuse, c[0x0][0x178], !P2 ;  /* 0x00005e0033007a0c */ /* 0x040fe40005741270 */
[----:B------:R-:W-:Y:S02]  /*4280*/  ISETP.LT.AND P5, PT, R52, c[0x0][0x178], !P3 ;  /* 0x00005e0034007a0c */ /* 0x000fe40005fa1270 */
[----:B------:R-:W-:Y:S02]  /*4290*/  ISETP.LT.AND P3, PT, R51, c[0x0][0x178], !P3 ;  /* 0x00005e0033007a0c */ /* 0x000fe40005f61270 */
[C---:B0-----:R-:W-:Y:S01]  /*42a0*/  IADD3 R39, R49.reuse, c[0x0][0x198], RZ ;  /* 0x0000660031277a10 */ /* 0x041fe20007ffe0ff */
[----:B------:R-:W-:Y:S01]  /*42b0*/  IMAD.WIDE R20, R49, 0x2, R36 ;  /* 0x0000000231147825 */ /* 0x000fe200078e0224 */
[----:B------:R-:W-:-:S02]  /*42c0*/  PRMT R8, R13, 0x7632, R8 ;  /* 0x000076320d087816 */ /* 0x000fc40000000008 */
[----:B------:R-:W-:Y:S01]  /*42d0*/  IADD3 R0, R53, 0xd, RZ ;  /* 0x0000000d35007810 */ /* 0x000fe20007ffe0ff */
[----:B-1----:R-:W-:Y:S01]  /*42e0*/  IMAD.WIDE R12, R49, 0x2, R2 ;  /* 0x00000002310c7825 */ /* 0x002fe200078e0202 */
[----:B------:R-:W-:-:S03]  /*42f0*/  PRMT R24, R17, 0x7632, R24 ;  /* 0x0000763211187816 */ /* 0x000fc60000000018 */
[C---:B--2---:R-:W-:Y:S01]  /*4300*/  IMAD.WIDE R16, R39.reuse, 0x2, R36 ;  /* 0x0000000227107825 */ /* 0x044fe200078e0224 */
[----:B------:R-:W-:Y:S01]  /*4310*/  ISETP.GE.AND P6, PT, R0, c[0x0][0x17c], PT ;  /* 0x00005f0000007a0c */ /* 0x000fe20003fc6270 */
[----:B------:R-:W-:Y:S02]  /*4320*/  @P0 STG.E.U16 [R20.64], R8 ;  /* 0x0000000814000986 */ /* 0x000fe4000c101508 */
[----:B------:R-:W-:Y:S02]  /*4330*/  IMAD.WIDE R32, R39, 0x2, R2 ;  /* 0x0000000227207825 */ /* 0x000fe400078e0202 */
[----:B------:R0:W-:Y:S01]  /*4340*/  @P2 STG.E.U16 [R12.64], R24 ;  /* 0x000000180c002986 */ /* 0x0001e2000c101508 */
[----:B------:R-:W-:-:S03]  /*4350*/  IADD3 R4, R53, 0xe, RZ ;  /* 0x0000000e35047810 */ /* 0x000fc60007ffe0ff */
[----:B------:R1:W-:Y:S04]  /*4360*/  @P5 STG.E.U16 [R16.64], R9 ;  /* 0x0000000910005986 */ /* 0x0003e8000c101508 */
[----:B------:R2:W-:Y:S01]  /*4370*/  @P3 STG.E.U16 [R32.64], R25 ;  /* 0x0000001920003986 */ /* 0x0005e2000c101508 */
[----:B------:R-:W-:Y:S02]  /*4380*/  ISETP.LT.AND P3, PT, R52, c[0x0][0x178], !P6 ;  /* 0x00005e0034007a0c */ /* 0x000fe40007761270 */
[----:B------:R-:W-:Y:S02]  /*4390*/  ISETP.LT.AND P6, PT, R51, c[0x0][0x178], !P6 ;  /* 0x00005e0033007a0c */ /* 0x000fe400077c1270 */
[----:B------:R-:W-:Y:S02]  /*43a0*/  IADD3 R39, R39, c[0x0][0x198], RZ ;  /* 0x0000660027277a10 */ /* 0x000fe40007ffe0ff */
[----:B------:R-:W-:-:S02]  /*43b0*/  ISETP.GE.AND P1, PT, R4, c[0x0][0x17c], PT ;  /* 0x00005f0004007a0c */ /* 0x000fc40003f26270 */
[----:B------:R-:W-:Y:S01]  /*43c0*/  IADD3 R0, R53, 0xf, RZ ;  /* 0x0000000f35007810 */ /* 0x000fe20007ffe0ff */
[----:B0-----:R-:W-:Y:S01]  /*43d0*/  IMAD.WIDE R12, R39, 0x2, R36 ;  /* 0x00000002270c7825 */ /* 0x001fe200078e0224 */
[----:B-1----:R-:W-:Y:S02]  /*43e0*/  PRMT R17, R9, 0x7632, R17 ;  /* 0x0000763209117816 */ /* 0x002fe40000000011 */
[----:B------:R-:W-:Y:S01]  /*43f0*/  PRMT R21, R25, 0x7632, R21 ;  /* 0x0000763219157816 */ /* 0x000fe20000000015 */
[----:B------:R-:W-:Y:S01]  /*4400*/  IMAD.WIDE R8, R39, 0x2, R2 ;  /* 0x0000000227087825 */ /* 0x000fe200078e0202 */
[----:B------:R-:W-:Y:S02]  /*4410*/  ISETP.LT.AND P5, PT, R52, c[0x0][0x178], !P1 ;  /* 0x00005e0034007a0c */ /* 0x000fe40004fa1270 */
[----:B------:R-:W-:Y:S02]  /*4420*/  ISETP.LT.AND P1, PT, R51, c[0x0][0x178], !P1 ;  /* 0x00005e0033007a0c */ /* 0x000fe40004f21270 */
[----:B------:R-:W-:Y:S01]  /*4430*/  ISETP.GE.AND P4, PT, R0, c[0x0][0x17c], PT ;  /* 0x00005f0000007a0c */ /* 0x000fe20003f86270 */
[----:B------:R0:W-:Y:S01]  /*4440*/  @P3 STG.E.U16 [R12.64], R17 ;  /* 0x000000110c003986 */ /* 0x0001e2000c101508 */
[----:B--2---:R-:W-:-:S03]  /*4450*/  IADD3 R25, R39, c[0x0][0x198], RZ ;  /* 0x0000660027197a10 */ /* 0x004fc60007ffe0ff */
[----:B------:R1:W-:Y:S01]  /*4460*/  @P6 STG.E.U16 [R8.64], R21 ;  /* 0x0000001508006986 */ /* 0x0003e2000c101508 */
[----:B------:R-:W-:Y:S02]  /*4470*/  ISETP.LT.AND P6, PT, R52, c[0x0][0x178], !P4 ;  /* 0x00005e0034007a0c */ /* 0x000fe400067c1270 */
[----:B------:R-:W-:Y:S02]  /*4480*/  IADD3 R0, R53, 0x10, RZ ;  /* 0x0000001035007810 */ /* 0x000fe40007ffe0ff */
[----:B------:R-:W-:Y:S01]  /*4490*/  ISETP.LT.AND P4, PT, R51, c[0x0][0x178], !P4 ;  /* 0x00005e0033007a0c */ /* 0x000fe20006781270 */
[----:B0-----:R-:W-:Y:S01]  /*44a0*/  IMAD.WIDE R16, R25, 0x2, R36 ;  /* 0x0000000219107825 */ /* 0x001fe200078e0224 */
[----:B------:R-:W-:-:S03]  /*44b0*/  ISETP.GE.AND P0, PT, R0, c[0x0][0x17c], PT ;  /* 0x00005f0000007a0c */ /* 0x000fc60003f06270 */
[C---:B-1----:R-:W-:Y:S01]  /*44c0*/  IMAD.WIDE R20, R25.reuse, 0x2, R2 ;  /* 0x0000000219147825 */ /* 0x042fe200078e0202 */
[----:B------:R-:W-:Y:S01]  /*44d0*/  IADD3 R25, R25, c[0x0][0x198], RZ ;  /* 0x0000660019197a10 */ /* 0x000fe20007ffe0ff */
[----:B------:R0:W-:Y:S01]  /*44e0*/  @P5 STG.E.U16 [R16.64], R5 ;  /* 0x0000000510005986 */ /* 0x0001e2000c101508 */
[----:B------:R-:W-:Y:S02]  /*44f0*/  IADD3 R4, R53, 0x11, RZ ;  /* 0x0000001135047810 */ /* 0x000fe40007ffe0ff */
[----:B------:R-:W-:Y:S01]  /*4500*/  PRMT R24, R5, 0x7632, R24 ;  /* 0x0000763205187816 */ /* 0x000fe20000000018 */
[----:B------:R1:W-:Y:S01]  /*4510*/  @P1 STG.E.U16 [R20.64], R29 ;  /* 0x0000001d14001986 */ /* 0x0003e2000c101508 */
[----:B------:R-:W-:Y:S01]  /*4520*/  IMAD.WIDE R12, R25, 0x2, R36 ;  /* 0x00000002190c7825 */ /* 0x000fe200078e0224 */
[----:B------:R-:W-:Y:S02]  /*4530*/  PRMT R28, R29, 0x7632, R28 ;  /* 0x000076321d1c7816 */ /* 0x000fe4000000001c */
[----:B------:R-:W-:Y:S01]  /*4540*/  ISETP.LT.AND P1, PT, R52, c[0x0][0x178], !P0 ;  /* 0x00005e0034007a0c */ /* 0x000fe20004721270 */
[----:B------:R-:W-:Y:S01]  /*4550*/  IMAD.WIDE R8, R25, 0x2, R2 ;  /* 0x0000000219087825 */ /* 0x000fe200078e0202 */
[----:B------:R-:W-:-:S02]  /*4560*/  ISETP.GE.AND P2, PT, R4, c[0x0][0x17c], PT ;  /* 0x00005f0004007a0c */ /* 0x000fc40003f46270 */
[----:B------:R-:W-:Y:S01]  /*4570*/  ISETP.LT.AND P0, PT, R51, c[0x0][0x178], !P0 ;  /* 0x00005e0033007a0c */ /* 0x000fe20004701270 */
[----:B------:R2:W-:Y:S01]  /*4580*/  @P6 STG.E.U16 [R12.64], R24 ;  /* 0x000000180c006986 */ /* 0x0005e2000c101508 */
[----:B0-----:R-:W-:-:S03]  /*4590*/  IADD3 R17, R25, c[0x0][0x198], RZ ;  /* 0x0000660019117a10 */ /* 0x001fc60007ffe0ff */
[----:B------:R0:W-:Y:S01]  /*45a0*/  @P4 STG.E.U16 [R8.64], R28 ;  /* 0x0000001c08004986 */ /* 0x0001e2000c101508 */
[----:B------:R-:W-:Y:S01]  /*45b0*/  ISETP.LT.AND P4, PT, R52, c[0x0][0x178], !P2 ;  /* 0x00005e0034007a0c */ /* 0x000fe20005781270 */
[----:B------:R-:W-:Y:S01]  /*45c0*/  IMAD.WIDE R4, R17, 0x2, R36 ;  /* 0x0000000211047825 */ /* 0x000fe200078e0224 */
[----:B------:R-:W-:Y:S02]  /*45d0*/  IADD3 R0, R53, 0x12, RZ ;  /* 0x0000001235007810 */ /* 0x000fe40007ffe0ff */
[C---:B-1----:R-:W-:Y:S01]  /*45e0*/  IADD3 R21, R17.reuse, c[0x0][0x198], RZ ;  /* 0x0000660011157a10 */ /* 0x042fe20007ffe0ff */
[----:B------:R-:W-:Y:S01]  /*45f0*/  IMAD.WIDE R16, R17, 0x2, R2 ;  /* 0x0000000211107825 */ /* 0x000fe200078e0202 */
[----:B------:R-:W-:Y:S01]  /*4600*/  ISETP.GE.AND P3, PT, R0, c[0x0][0x17c], PT ;  /* 0x00005f0000007a0c */ /* 0x000fe20003f66270 */
[----:B------:R1:W-:Y:S01]  /*4610*/  @P1 STG.E.U16 [R4.64], R34 ;  /* 0x0000002204001986 */ /* 0x0003e2000c101508 */
[----:B------:R-:W-:Y:S01]  /*4620*/  IADD3 R0, R53, 0x13, RZ ;  /* 0x0000001335007810 */ /* 0x000fe20007ffe0ff */
[----:B--2---:R-:W-:Y:S01]  /*4630*/  IMAD.WIDE R12, R21, 0x2, R36 ;  /* 0x00000002150c7825 */ /* 0x004fe200078e0224 */
[----:B------:R-:W-:Y:S01]  /*4640*/  ISETP.LT.AND P2, PT, R51, c[0x0][0x178], !P2 ;  /* 0x00005e0033007a0c */ /* 0x000fe20005741270 */
[----:B------:R2:W-:Y:S01]  /*4650*/  @P0 STG.E.U16 [R16.64], R22 ;  /* 0x0000001610000986 */ /* 0x0005e2000c101508 */
[----:B------:R-:W-:-:S02]  /*4660*/  ISETP.GE.AND P5, PT, R0, c[0x0][0x17c], PT ;  /* 0x00005f0000007a0c */ /* 0x000fc40003fa6270 */
[----:B------:R-:W-:Y:S01]  /*4670*/  ISETP.LT.AND P0, PT, R52, c[0x0][0x178], !P3 ;  /* 0x00005e0034007a0c */ /* 0x000fe20005f01270 */
[----:B0-----:R-:W-:Y:S01]  /*4680*/  IMAD.WIDE R8, R21, 0x2, R2 ;  /* 0x0000000215087825 */ /* 0x001fe200078e0202 */
[----:B------:R-:W-:Y:S02]  /*4690*/  ISETP.LT.AND P3, PT, R51, c[0x0][0x178], !P3 ;  /* 0x00005e0033007a0c */ /* 0x000fe40005f61270 */
[----:B-1----:R-:W-:Y:S02]  /*46a0*/  PRMT R5, R34, 0x7632, R5 ;  /* 0x0000763222057816 */ /* 0x002fe40000000005 */
[----:B------:R-:W-:-:S03]  /*46b0*/  IADD3 R21, R21, c[0x0][0x198], RZ ;  /* 0x0000660015157a10 */ /* 0x000fc60007ffe0ff */
[----:B------:R0:W-:Y:S01]  /*46c0*/  @P4 STG.E.U16 [R12.64], R5 ;  /* 0x000000050c004986 */ /* 0x0001e2000c101508 */
[----:B------:R-:W-:Y:S02]  /*46d0*/  ISETP.LT.AND P4, PT, R52, c[0x0][0x178], !P5 ;  /* 0x00005e0034007a0c */ /* 0x000fe40006f81270 */
[----:B--2---:R-:W-:Y:S02]  /*46e0*/  PRMT R17, R22, 0x7632, R17 ;  /* 0x0000763216117816 */ /* 0x004fe40000000011 */
[----:B------:R-:W-:Y:S02]  /*46f0*/  IADD3 R0, R53, 0x14, RZ ;  /* 0x0000001435007810 */ /* 0x000fe40007ffe0ff */
[----:B------:R-:W-:Y:S01]  /*4700*/  IADD3 R25, R21, c[0x0][0x198], RZ ;  /* 0x0000660015197a10 */ /* 0x000fe20007ffe0ff */
[----:B------:R1:W-:Y:S01]  /*4710*/  @P2 STG.E.U16 [R8.64], R17 ;  /* 0x0000001108002986 */ /* 0x0003e2000c101508 */
[----:B------:R-:W-:Y:S01]  /*4720*/  ISETP.LT.AND P5, PT, R51, c[0x0][0x178], !P5 ;  /* 0x00005e0033007a0c */ /* 0x000fe20006fa1270 */
[----:B0-----:R-:W-:Y:S01]  /*4730*/  IMAD.WIDE R4, R21, 0x2, R36 ;  /* 0x0000000215047825 */ /* 0x001fe200078e0224 */
[----:B------:R-:W-:-:S03]  /*4740*/  ISETP.GE.AND P6, PT, R0, c[0x0][0x17c], PT ;  /* 0x00005f0000007a0c */ /* 0x000fc60003fc6270 */
[----:B------:R-:W-:Y:S01]  /*4750*/  IMAD.WIDE R12, R21, 0x2, R2 ;  /* 0x00000002150c7825 */ /* 0x000fe200078e0202 */
[----:B------:R0:W-:Y:S01]  /*4760*/  @P0 STG.E.U16 [R4.64], R14 ;  /* 0x0000000e04000986 */ /* 0x0001e2000c101508 */
[----:B-1----:R-:W-:Y:S02]  /*4770*/  PRMT R9, R14, 0x7632, R9 ;  /* 0x000076320e097816 */ /* 0x002fe40000000009 */
[----:B------:R-:W-:Y:S01]  /*4780*/  IMAD.WIDE R16, R25, 0x2, R36 ;  /* 0x0000000219107825 */ /* 0x000fe200078e0224 */
[----:B------:R-:W-:Y:S01]  /*4790*/  @P3 STG.E.U16 [R12.64], R18 ;  /* 0x000000120c003986 */ /* 0x000fe2000c101508 */
[----:B------:R-:W-:Y:S02]  /*47a0*/  IADD3 R0, R53, 0x15, RZ ;  /* 0x0000001535007810 */ /* 0x000fe40007ffe0ff */
[----:B------:R-:W-:Y:S01]  /*47b0*/  ISETP.LT.AND P3, PT, R52, c[0x0][0x178], !P6 ;  /* 0x00005e0034007a0c */ /* 0x000fe20007761270 */
[----:B------:R1:W-:Y:S01]  /*47c0*/  @P4 STG.E.U16 [R16.64], R9 ;  /* 0x0000000910004986 */ /* 0x0003e2000c101508 */
[----:B------:R-:W-:-:S02]  /*47d0*/  ISETP.LT.AND P6, PT, R51, c[0x0][0x178], !P6 ;  /* 0x00005e0033007a0c */ /* 0x000fc400077c1270 */
[C---:B------:R-:W-:Y:S02]  /*47e0*/  IADD3 R29, R25.reuse, c[0x0][0x198], RZ ;  /* 0x00006600191d7a10 */ /* 0x040fe40007ffe0ff */
[----:B0-----:R-:W-:Y:S02]  /*47f0*/  PRMT R5, R18, 0x7632, R5 ;  /* 0x0000763212057816 */ /* 0x001fe40000000005 */
[----:B------:R-:W-:Y:S01]  /*4800*/  ISETP.GE.AND P1, PT, R0, c[0x0][0x17c], PT ;  /* 0x00005f0000007a0c */ /* 0x000fe20003f26270 */
[----:B-1----:R-:W-:Y:S01]  /*4810*/  IMAD.WIDE R8, R25, 0x2, R2 ;  /* 0x0000000219087825 */ /* 0x002fe200078e0202 */
[----:B------:R-:W-:Y:S02]  /*4820*/  IADD3 R0, R53, 0x16, RZ ;  /* 0x0000001635007810 */ /* 0x000fe40007ffe0ff */
[----:B------:R-:W-:Y:S01]  /*4830*/  ISETP.LT.AND P4, PT, R52, c[0x0][0x178], !P1 ;  /* 0x00005e0034007a0c */ /* 0x000fe20004f81270 */
[----:B------:R-:W-:Y:S01]  /*4840*/  IMAD.WIDE R20, R29, 0x2, R36 ;  /* 0x000000021d147825 */ /* 0x000fe200078e0224 */
[----:B------:R0:W-:Y:S01]  /*4850*/  @P5 STG.E.U16 [R8.64], R5 ;  /* 0x0000000508005986 */ /* 0x0001e2000c101508 */
[----:B------:R-:W-:-:S02]  /*4860*/  ISETP.GE.AND P2, PT, R0, c[0x0][0x17c], PT ;  /* 0x00005f0000007a0c */ /* 0x000fc40003f46270 */
[----:B------:R-:W-:Y:S01]  /*4870*/  IADD3 R25, R29, c[0x0][0x198], RZ ;  /* 0x000066001d197a10 */ /* 0x000fe20007ffe0ff */
[----:B------:R1:W-:Y:S01]  /*4880*/  @P3 STG.E.U16 [R20.64], R10 ;  /* 0x0000000a14003986 */ /* 0x0003e2000c101508 */
[----:B------:R-:W-:Y:S01]  /*4890*/  ISETP.LT.AND P1, PT, R51, c[0x0][0x178], !P1 ;  /* 0x00005e0033007a0c */ /* 0x000fe20004f21270 */
[----:B0-----:R-:W-:Y:S01]  /*48a0*/  IMAD.WIDE R4, R29, 0x2, R2 ;  /* 0x000000021d047825 */ /* 0x001fe200078e0202 */
[----:B------:R-:W-:-:S04]  /*48b0*/  PRMT R9, R10, 0x7632, R9 ;  /* 0x000076320a097816 */ /* 0x000fc80000000009 */
[----:B------:R0:W-:Y:S01]  /*48c0*/  @P6 STG.E.U16 [R4.64], R26 ;  /* 0x0000001a04006986 */ /* 0x0001e2000c101508 */
[----:B------:R-:W-:Y:S01]  /*48d0*/  ISETP.LT.AND P6, PT, R52, c[0x0][0x178], !P2 ;  /* 0x00005e0034007a0c */ /* 0x000fe200057c1270 */
[----:B------:R-:W-:Y:S01]  /*48e0*/  IMAD.WIDE R12, R25, 0x2, R36 ;  /* 0x00000002190c7825 */ /* 0x000fe200078e0224 */
[----:B------:R-:W-:Y:S02]  /*48f0*/  ISETP.LT.AND P2, PT, R51, c[0x0][0x178], !P2 ;  /* 0x00005e0033007a0c */ /* 0x000fe40005741270 */
[----:B-1----:R-:W-:Y:S02]  /*4900*/  IADD3 R21, R25, c[0x0][0x198], RZ ;  /* 0x0000660019157a10 */ /* 0x002fe40007ffe0ff */
[----:B------:R-:W-:Y:S01]  /*4910*/  IADD3 R0, R53, 0x17, RZ ;  /* 0x0000001735007810 */ /* 0x000fe20007ffe0ff */
[----:B------:R1:W-:Y:S01]  /*4920*/  @P4 STG.E.U16 [R12.64], R9 ;  /* 0x000000090c004986 */ /* 0x0003e2000c101508 */
[----:B------:R-:W-:Y:S01]  /*4930*/  PRMT R14, R26, 0x7632, R14 ;  /* 0x000076321a0e7816 */ /* 0x000fe2000000000e */
[----:B------:R-:W-:Y:S01]  /*4940*/  IMAD.WIDE R16, R21, 0x2, R36 ;  /* 0x0000000215107825 */ /* 0x000fe200078e0224 */
[----:B------:R-:W-:-:S02]  /*4950*/  ISETP.GE.AND P0, PT, R0, c[0x0][0x17c], PT ;  /* 0x00005f0000007a0c */ /* 0x000fc40003f06270 */
[----:B------:R-:W-:Y:S01]  /*4960*/  IADD3 R0, R53, 0x18, RZ ;  /* 0x0000001835007810 */ /* 0x000fe20007ffe0ff */
[----:B0-----:R-:W-:-:S04]  /*4970*/  IMAD.WIDE R4, R21, 0x2, R2 ;  /* 0x0000000215047825 */ /* 0x001fc800078e0202 */
[----:B-1----:R-:W-:Y:S01]  /*4980*/  IMAD.WIDE R8, R25, 0x2, R2 ;  /* 0x0000000219087825 */ /* 0x002fe200078e0202 */
[----:B------:R-:W-:-:S04]  /*4990*/  ISETP.GE.AND P5, PT, R0, c[0x0][0x17c], PT ;  /* 0x00005f0000007a0c */ /* 0x000fc80003fa6270 */
[----:B------:R0:W-:Y:S01]  /*49a0*/  @P1 STG.E.U16 [R8.64], R14 ;  /* 0x0000000e08001986 */ /* 0x0001e2000c101508 */
[----:B------:R-:W-:-:S03]  /*49b0*/  IADD3 R13, R21, c[0x0][0x198], RZ ;  /* 0x00006600150d7a10 */ /* 0x000fc60007ffe0ff */
[----:B------:R1:W-:Y:S01]  /*49c0*/  @P6 STG.E.U16 [R16.64], R6 ;  /* 0x0000000610006986 */ /* 0x0003e2000c101508 */
[C---:B------:R-:W-:Y:S02]  /*49d0*/  ISETP.LT.AND P6, PT, R52.reuse, c[0x0][0x178], !P0 ;  /* 0x00005e0034007a0c */ /* 0x040fe400047c1270 */
[----:B------:R-:W-:Y:S01]  /*49e0*/  ISETP.LT.AND P0, PT, R51, c[0x0][0x178], !P0 ;  /* 0x00005e0033007a0c */ /* 0x000fe20004701270 */
[----:B------:R2:W-:Y:S01]  /*49f0*/  @P2 STG.E.U16 [R4.64], R30 ;  /* 0x0000001e04002986 */ /* 0x0005e2000c101508 */
[----:B------:R-:W-:Y:S02]  /*4a00*/  IADD3 R10, R53, 0x1a, RZ ;  /* 0x0000001a350a7810 */ /* 0x000fe40007ffe0ff */
[----:B------:R-:W-:Y:S02]  /*4a10*/  ISETP.LT.AND P2, PT, R52, c[0x0][0x178], !P5 ;  /* 0x00005e0034007a0c */ /* 0x000fe40006f41270 */
[C---:B------:R-:W-:Y:S01]  /*4a20*/  IADD3 R21, R13.reuse, c[0x0][0x198], RZ ;  /* 0x000066000d157a10 */ /* 0x040fe20007ffe0ff */
[----:B0-----:R-:W-:Y:S01]  /*4a30*/  IMAD.WIDE R8, R13, 0x2, R36 ;  /* 0x000000020d087825 */ /* 0x001fe200078e0224 */
[----:B------:R-:W-:-:S02]  /*4a40*/  IADD3 R0, R53, 0x19, RZ ;  /* 0x0000001935007810 */ /* 0x000fc40007ffe0ff */
[----:B------:R-:W-:Y:S01]  /*4a50*/  ISETP.GE.AND P4, PT, R10, c[0x0][0x17c], PT ;  /* 0x00005f000a007a0c */ /* 0x000fe20003f86270 */
[----:B------:R-:W-:Y:S01]  /*4a60*/  IMAD.WIDE R12, R13, 0x2, R2 ;  /* 0x000000020d0c7825 */ /* 0x000fe200078e0202 */
[----:B------:R-:W-:Y:S02]  /*4a70*/  PRMT R10, R6, 0x7632, R10 ;  /* 0x00007632060a7816 */ /* 0x000fe4000000000a */
[----:B-1----:R-:W-:Y:S01]  /*4a80*/  PRMT R17, R30, 0x7632, R17 ;  /* 0x000076321e117816 */ /* 0x002fe20000000011 */
[----:B--2---:R-:W-:Y:S01]  /*4a90*/  IMAD.WIDE R4, R21, 0x2, R36 ;  /* 0x0000000215047825 */ /* 0x004fe200078e0224 */
[----:B------:R-:W-:Y:S01]  /*4aa0*/  ISETP.GE.AND P3, PT, R0, c[0x0][0x17c], PT ;  /* 0x00005f0000007a0c */ /* 0x000fe20003f66270 */
[----:B------:R-:W-:Y:S01]  /*4ab0*/  @P6 STG.E.U16 [R8.64], R10 ;  /* 0x0000000a08006986 */ /* 0x000fe2000c101508 */
[----:B------:R-:W-:-:S03]  /*4ac0*/  ISETP.LT.AND P5, PT, R51, c[0x0][0x178], !P5 ;  /* 0x00005e0033007a0c */ /* 0x000fc60006fa1270 */
[----:B------:R0:W-:Y:S01]  /*4ad0*/  @P0 STG.E.U16 [R12.64], R17 ;  /* 0x000000110c000986 */ /* 0x0001e2000c101508 */
[C---:B------:R-:W-:Y:S02]  /*4ae0*/  ISETP.LT.AND P0, PT, R52.reuse, c[0x0][0x178], !P3 ;  /* 0x00005e0034007a0c */ /* 0x040fe40005f01270 */
[----:B------:R-:W-:Y:S01]  /*4af0*/  ISETP.LT.AND P3, PT, R51, c[0x0][0x178], !P3 ;  /* 0x00005e0033007a0c */ /* 0x000fe20005f61270 */
[----:B------:R1:W-:Y:S01]  /*4b00*/  @P2 STG.E.U16 [R4.64], R35 ;  /* 0x0000002304002986 */ /* 0x0003e2000c101508 */
[----:B------:R-:W-:Y:S02]  /*4b10*/  ISETP.LT.AND P2, PT, R52, c[0x0][0x178], !P4 ;  /* 0x00005e0034007a0c */ /* 0x000fe40006741270 */
[----:B------:R-:W-:Y:S01]  /*4b20*/  IADD3 R0, R53, 0x1b, RZ ;  /* 0x0000001b35007810 */ /* 0x000fe20007ffe0ff */
[C---:B0-----:R-:W-:Y:S01]  /*4b30*/  IMAD.WIDE R16, R21.reuse, 0x2, R2 ;  /* 0x0000000215107825 */ /* 0x041fe200078e0202 */
[----:B------:R-:W-:-:S04]  /*4b40*/  IADD3 R21, R21, c[0x0][0x198], RZ ;  /* 0x0000660015157a10 */ /* 0x000fc80007ffe0ff */
[C---:B------:R-:W-:Y:S01]  /*4b50*/  IADD3 R25, R21.reuse, c[0x0][0x198], RZ ;  /* 0x0000660015197a10 */ /* 0x040fe20007ffe0ff */
[----:B------:R-:W-:Y:S01]  /*4b60*/  IMAD.WIDE R8, R21, 0x2, R36 ;  /* 0x0000000215087825 */ /* 0x000fe200078e0224 */
[----:B------:R-:W-:Y:S02]  /*4b70*/  PRMT R14, R35, 0x7632, R14 ;  /* 0x00007632230e7816 */ /* 0x000fe4000000000e */
[----:B------:R-:W-:Y:S01]  /*4b80*/  ISETP.GE.AND P1, PT, R0, c[0x0][0x17c], PT ;  /* 0x00005f0000007a0c */ /* 0x000fe20003f26270 */
[----:B-1----:R-:W-:Y:S01]  /*4b90*/  IMAD.WIDE R4, R21, 0x2, R2 ;  /* 0x0000000215047825 */ /* 0x002fe200078e0202 */
[----:B------:R-:W-:Y:S02]  /*4ba0*/  PRMT R18, R23, 0x7632, R18 ;  /* 0x0000763217127816 */ /* 0x000fe40000000012 */
[----:B------:R-:W-:Y:S01]  /*4bb0*/  IADD3 R0, R53, 0x1c, RZ ;  /* 0x0000001c35007810 */ /* 0x000fe20007ffe0ff */
[----:B------:R-:W-:Y:S01]  /*4bc0*/  IMAD.WIDE R12, R25, 0x2, R36 ;  /* 0x00000002190c7825 */ /* 0x000fe200078e0224 */
[----:B------:R0:W-:Y:S01]  /*4bd0*/  @P5 STG.E.U16 [R16.64], R23 ;  /* 0x0000001710005986 */ /* 0x0001e2000c101508 */
[----:B------:R-:W-:-:S02]  /*4be0*/  ISETP.LT.AND P4, PT, R51, c[0x0][0x178], !P4 ;  /* 0x00005e0033007a0c */ /* 0x000fc40006781270 */
[----:B------:R-:W-:Y:S01]  /*4bf0*/  ISETP.GE.AND P6, PT, R0, c[0x0][0x17c], PT ;  /* 0x00005f0000007a0c */ /* 0x000fe20003fc6270 */
[----:B------:R1:W-:Y:S04]  /*4c00*/  @P0 STG.E.U16 [R8.64], R14 ;  /* 0x0000000e08000986 */ /* 0x0003e8000c101508 */
[----:B------:R2:W-:Y:S01]  /*4c10*/  @P3 STG.E.U16 [R4.64], R18 ;  /* 0x0000001204003986 */ /* 0x0005e2000c101508 */
[----:B------:R-:W-:-:S03]  /*4c20*/  ISETP.LT.AND P3, PT, R52, c[0x0][0x178], !P6 ;  /* 0x00005e0034007a0c */ /* 0x000fc60007761270 */
[----:B------:R3:W-:Y:S01]  /*4c30*/  @P2 STG.E.U16 [R12.64], R15 ;  /* 0x0000000f0c002986 */ /* 0x0007e2000c101508 */
[----:B------:R-:W-:Y:S02]  /*4c40*/  ISETP.LT.AND P2, PT, R52, c[0x0][0x178], !P1 ;  /* 0x00005e0034007a0c */ /* 0x000fe40004f41270 */
[----:B------:R-:W-:Y:S02]  /*4c50*/  ISETP.LT.AND P1, PT, R51, c[0x0][0x178], !P1 ;  /* 0x00005e0033007a0c */ /* 0x000fe40004f21270 */
[----:B0-----:R-:W-:Y:S02]  /*4c60*/  IADD3 R17, R25, c[0x0][0x198], RZ ;  /* 0x0000660019117a10 */ /* 0x001fe40007ffe0ff */
[----:B------:R-:W-:Y:S02]  /*4c70*/  IADD3 R6, R53, 0x1d, RZ ;  /* 0x0000001d35067810 */ /* 0x000fe40007ffe0ff */
[----:B------:R-:W-:Y:S01]  /*4c80*/  IADD3 R21, R17, c[0x0][0x198], RZ ;  /* 0x0000660011157a10 */ /* 0x000fe20007ffe0ff */
[----:B-1----:R-:W-:Y:S01]  /*4c90*/  IMAD.WIDE R8, R25, 0x2, R2 ;  /* 0x0000000219087825 */ /* 0x002fe200078e0202 */
[----:B------:R-:W-:-:S02]  /*4ca0*/  IADD3 R0, R53, 0x1e, RZ ;  /* 0x0000001e35007810 */ /* 0x000fc40007ffe0ff */
[----:B------:R-:W-:Y:S01]  /*4cb0*/  ISETP.GE.AND P5, PT, R6, c[0x0][0x17c], PT ;  /* 0x00005f0006007a0c */ /* 0x000fe20003fa6270 */
[----:B--2---:R-:W-:Y:S01]  /*4cc0*/  IMAD.WIDE R4, R17, 0x2, R36 ;  /* 0x0000000211047825 */ /* 0x004fe200078e0224 */
[----:B------:R-:W-:Y:S02]  /*4cd0*/  PRMT R6, R15, 0x7632, R6 ;  /* 0x000076320f067816 */ /* 0x000fe40000000006 */
[----:B------:R-:W-:Y:S01]  /*4ce0*/  PRMT R10, R19, 0x7632, R10 ;  /* 0x00007632130a7816 */ /* 0x000fe2000000000a */
[----:B---3--:R-:W-:Y:S01]  /*4cf0*/  IMAD.WIDE R12, R17, 0x2, R2 ;  /* 0x00000002110c7825 */ /* 0x008fe200078e0202 */
[----:B------:R-:W-:Y:S01]  /*4d00*/  ISETP.GE.AND P0, PT, R0, c[0x0][0x17c], PT ;  /* 0x00005f0000007a0c */ /* 0x000fe20003f06270 */
[----:B------:R0:W-:Y:S02]  /*4d10*/  @P4 STG.E.U16 [R8.64], R19 ;  /* 0x0000001308004986 */ /* 0x0001e4000c101508 */
[----:B------:R-:W-:Y:S01]  /*4d20*/  IMAD.WIDE R14, R21, 0x2, R36 ;  /* 0x00000002150e7825 */ /* 0x000fe200078e0224 */
[----:B------:R-:W-:Y:S01]  /*4d30*/  IADD3 R0, R53, 0x1f, RZ ;  /* 0x0000001f35007810 */ /* 0x000fe20007ffe0ff */
[----:B------:R1:W-:Y:S01]  /*4d40*/  @P2 STG.E.U16 [R4.64], R6 ;  /* 0x0000000604002986 */ /* 0x0003e2000c101508 */
[----:B------:R-:W-:-:S02]  /*4d50*/  ISETP.LT.AND P6, PT, R51, c[0x0][0x178], !P6 ;  /* 0x00005e0033007a0c */ /* 0x000fc400077c1270 */
[----:B------:R-:W-:Y:S01]  /*4d60*/  IADD3 R17, R21, c[0x0][0x198], RZ ;  /* 0x0000660015117a10 */ /* 0x000fe20007ffe0ff */
[----:B------:R-:W-:Y:S01]  /*4d70*/  @P1 STG.E.U16 [R12.64], R10 ;  /* 0x0000000a0c001986 */ /* 0x000fe2000c101508 */
[----:B------:R-:W-:-:S03]  /*4d80*/  ISETP.GE.AND P4, PT, R0, c[0x0][0x17c], PT ;  /* 0x00005f0000007a0c */ /* 0x000fc60003f86270 */
[----:B------:R2:W-:Y:S01]  /*4d90*/  @P3 STG.E.U16 [R14.64], R11 ;  /* 0x0000000b0e003986 */ /* 0x0005e2000c101508 */
[C---:B------:R-:W-:Y:S02]  /*4da0*/  ISETP.LT.AND P3, PT, R52.reuse, c[0x0][0x178], !P5 ;  /* 0x00005e0034007a0c */ /* 0x040fe40006f61270 */
[C---:B------:R-:W-:Y:S02]  /*4db0*/  ISETP.LT.AND P5, PT, R51.reuse, c[0x0][0x178], !P5 ;  /* 0x00005e0033007a0c */ /* 0x040fe40006fa1270 */
[C---:B------:R-:W-:Y:S02]  /*4dc0*/  ISETP.LT.AND P2, PT, R52.reuse, c[0x0][0x178], !P0 ;  /* 0x00005e0034007a0c */ /* 0x040fe40004741270 */
[----:B------:R-:W-:Y:S02]  /*4dd0*/  ISETP.LT.AND P0, PT, R51, c[0x0][0x178], !P0 ;  /* 0x00005e0033007a0c */ /* 0x000fe40004701270 */
[----:B0-----:R-:W-:Y:S02]  /*4de0*/  IADD3 R19, R17, c[0x0][0x198], RZ ;  /* 0x0000660011137a10 */ /* 0x001fe40007ffe0ff */
[----:B------:R-:W-:Y:S01]  /*4df0*/  ISETP.LT.AND P1, PT, R52, c[0x0][0x178], !P4 ;  /* 0x00005e0034007a0c */ /* 0x000fe20006721270 */
[----:B-1----:R-:W-:Y:S01]  /*4e00*/  IMAD.WIDE R4, R21, 0x2, R2 ;  /* 0x0000000215047825 */ /* 0x002fe200078e0202 */
[----:B------:R-:W-:-:S02]  /*4e10*/  ISETP.LT.AND P4, PT, R51, c[0x0][0x178], !P4 ;  /* 0x00005e0033007a0c */ /* 0x000fc40006781270 */
[----:B------:R-:W-:Y:S01]  /*4e20*/  IADD3 R21, R19, c[0x0][0x198], RZ ;  /* 0x0000660013157a10 */ /* 0x000fe20007ffe0ff */
[----:B------:R-:W-:Y:S01]  /*4e30*/  IMAD.WIDE R8, R17, 0x2, R36 ;  /* 0x0000000211087825 */ /* 0x000fe200078e0224 */
[----:B------:R-:W-:Y:S02]  /*4e40*/  PRMT R0, R11, 0x7632, R0 ;  /* 0x000076320b007816 */ /* 0x000fe40000000000 */
[----:B------:R-:W-:Y:S01]  /*4e50*/  PRMT R6, R27, 0x7632, R6 ;  /* 0x000076321b067816 */ /* 0x000fe20000000006 */
[----:B--2---:R-:W-:Y:S01]  /*4e60*/  IMAD.WIDE R10, R17, 0x2, R2 ;  /* 0x00000002110a7825 */ /* 0x004fe200078e0202 */
[----:B------:R0:W-:Y:S01]  /*4e70*/  @P6 STG.E.U16 [R4.64], R27 ;  /* 0x0000001b04006986 */ /* 0x0001e2000c101508 */
[----:B------:R-:W-:Y:S02]  /*4e80*/  PRMT R18, R7, 0x7632, R18 ;  /* 0x0000763207127816 */ /* 0x000fe40000000012 */
[C---:B------:R-:W-:Y:S01]  /*4e90*/  IMAD.WIDE R12, R19.reuse, 0x2, R36 ;  /* 0x00000002130c7825 */ /* 0x040fe200078e0224 */
[----:B------:R0:W-:Y:S03]  /*4ea0*/  @P3 STG.E.U16 [R8.64], R0 ;  /* 0x0000000008003986 */ /* 0x0001e6000c101508 */
[----:B------:R-:W-:Y:S01]  /*4eb0*/  IMAD.WIDE R14, R19, 0x2, R2 ;  /* 0x00000002130e7825 */ /* 0x000fe200078e0202 */
[----:B------:R0:W-:Y:S03]  /*4ec0*/  @P5 STG.E.U16 [R10.64], R6 ;  /* 0x000000060a005986 */ /* 0x0001e6000c101508 */
[C---:B------:R-:W-:Y:S01]  /*4ed0*/  IMAD.WIDE R36, R21.reuse, 0x2, R36 ;  /* 0x0000000215247825 */ /* 0x040fe200078e0224 */
[----:B------:R0:W-:Y:S04]  /*4ee0*/  @P2 STG.E.U16 [R12.64], R7 ;  /* 0x000000070c002986 */ /* 0x0001e8000c101508 */
[----:B------:R0:W-:Y:S01]  /*4ef0*/  @P0 STG.E.U16 [R14.64], R31 ;  /* 0x0000001f0e000986 */ /* 0x0001e2000c101508 */
[----:B------:R-:W-:-:S03]  /*4f00*/  IMAD.WIDE R2, R21, 0x2, R2 ;  /* 0x0000000215027825 */ /* 0x000fc600078e0202 */
[----:B------:R0:W-:Y:S01]  /*4f10*/  @P1 STG.E.U16 [R36.64], R18 ;  /* 0x0000001224001986 */ /* 0x0001e2000c101508 */
[----:B------:R-:W-:Y:S05]  /*4f20*/  @!P4 EXIT ;  /* 0x000000000000c94d */ /* 0x000fea0003800000 */
[----:B0-----:R-:W-:-:S05]  /*4f30*/  PRMT R31, R31, 0x7632, R31 ;  /* 0x000076321f1f7816 */ /* 0x001fca000000001f */
[----:B------:R-:W-:Y:S01]  /*4f40*/  STG.E.U16 [R2.64], R31 ;  /* 0x0000001f02007986 */ /* 0x000fe2000c101508 */
[----:B------:R-:W-:Y:S05]  /*4f50*/  EXIT ;  /* 0x000000000000794d */ /* 0x000fea0003800000 */
.L_x_4:
[----:B------:R-:W-:-:S00]  /*4f60*/  BRA `(.L_x_4) ;  /* 0xfffffff000007947 */ /* 0x000fc0000383ffff */
[----:B------:R-:W-:-:S00]  /*4f70*/  NOP ;  /* 0x0000000000007918 */ /* 0x000fc00000000000 */
        /* <DEDUP_REMOVED lines=8> */
.L_x_5:


//--------------------- .nv.shared.matmul_kernel  --------------------------
	.section	.nv.shared.matmul_kernel,"aw",@nobits
	.sectionflags	@""
	.align	16
